	.target	sm_90a

	.elftype	@"ET_EXEC"


//--------------------- .note.nv.tkinfo           --------------------------
	.section	.note.nv.tkinfo,"",@"SHT_NOTE"
	.sectionflags	@"SHF_NOTE_NV_TKINFO"
	.tkinfo
        /*0018*/ 	.word	0x00000002
        /*0030*/ 	.string	""
        /*0030*/ 	.string	"ptxas"
        /*0030*/ 	.string	"Cuda compilation tools, release 13.0, V13.0.88"
        /*0030*/ 	.string	"Build cuda_13.0.r13.0/compiler.36424714_0"
        /*0030*/ 	.string	"-arch sm_90a -m 64 "



//--------------------- .note.nv.cuinfo           --------------------------
	.section	.note.nv.cuinfo,"",@"SHT_NOTE"
	.sectionflags	@"SHF_NOTE_NV_CUINFO"
        /*0018*/ 	.short	0x0002
        /*001a*/ 	.short	0x005a
        /*001c*/ 	.short	0x0082
	.zero		2


//--------------------- .nv.info                  --------------------------
	.section	.nv.info,"",@"SHT_CUDA_INFO"
	.align	4


	//----- nvinfo : EIATTR_REGCOUNT
	.align		4
        /*0000*/ 	.byte	0x04, 0x2f
        /*0002*/ 	.short	(.L_15 - .L_14)
	.align		4
.L_14:
        /*0004*/ 	.word	index@(_ZN7cutlass13device_kernelINS_4gemm6kernel13GemmUniversalIN4cute5tupleIJiiiiEEENS1_10collective13CollectiveMmaINS1_34MainloopSm90TmaGmmaWarpSpecializedILi2ENS5_IJNS4_1CILi1EEESB_SB_EEENS1_35KernelTmaWarpSpecializedCooperativeEEENS5_IJNSA_ILi128EEESF_SF_EEEaNS5_IJlSB_lEEEaSH_NS4_8TiledMMAINS4_8MMA_AtomIJNS4_4SM904GMMA27MMA_64x128x32_S32S8S8_SS_TNEEEENS4_6LayoutINS5_IJNSA_ILi2EEESB_SB_EEENS5_IJSB_NSA_ILi0EEESR_EEEEENS5_IJNS4_10UnderscoreESU_SU_EEEEENS4_13SM90_TMA_LOADENS4_14ComposedLayoutINS4_7SwizzleILi3ELi4ELi3EEENS4_18smem_ptr_flag_bitsILi8EEENSO_INS5_IJNSA_ILi8EEESF_EEENS5_IJSF_SB_EEEEEEEvNS4_8identityESX_S17_vS18_EENS_8epilogue10collective6detail29Sm90TmaWarpSpecializedAdapterINS1B_15DefaultEpilogueIaSH_SH_NS1A_6thread17LinearCombinationIaLi1EiiLNS1F_9ScaleType4KindE0ELNS_15FloatRoundStyleE2EaEENS1_15EpilogueDefaultEEEEEvvEEEEvNT_6ParamsE)
        /*0008*/ 	.word	0x000000a8


	//----- nvinfo : EIATTR_FRAME_SIZE
	.align		4
.L_15:
        /*000c*/ 	.byte	0x04, 0x11
        /*000e*/ 	.short	(.L_17 - .L_16)
	.align		4
.L_16:
        /*0010*/ 	.word	index@(_ZN7cutlass13device_kernelINS_4gemm6kernel13GemmUniversalIN4cute5tupleIJiiiiEEENS1_10collective13CollectiveMmaINS1_34MainloopSm90TmaGmmaWarpSpecializedILi2ENS5_IJNS4_1CILi1EEESB_SB_EEENS1_35KernelTmaWarpSpecializedCooperativeEEENS5_IJNSA_ILi128EEESF_SF_EEEaNS5_IJlSB_lEEEaSH_NS4_8TiledMMAINS4_8MMA_AtomIJNS4_4SM904GMMA27MMA_64x128x32_S32S8S8_SS_TNEEEENS4_6LayoutINS5_IJNSA_ILi2EEESB_SB_EEENS5_IJSB_NSA_ILi0EEESR_EEEEENS5_IJNS4_10UnderscoreESU_SU_EEEEENS4_13SM90_TMA_LOADENS4_14ComposedLayoutINS4_7SwizzleILi3ELi4ELi3EEENS4_18smem_ptr_flag_bitsILi8EEENSO_INS5_IJNSA_ILi8EEESF_EEENS5_IJSF_SB_EEEEEEEvNS4_8identityESX_S17_vS18_EENS_8epilogue10collective6detail29Sm90TmaWarpSpecializedAdapterINS1B_15DefaultEpilogueIaSH_SH_NS1A_6thread17LinearCombinationIaLi1EiiLNS1F_9ScaleType4KindE0ELNS_15FloatRoundStyleE2EaEENS1_15EpilogueDefaultEEEEEvvEEEEvNT_6ParamsE)
        /*0014*/ 	.word	0x00000000


	//----- nvinfo : EIATTR_MIN_STACK_SIZE
	.align		4
.L_17:
        /*0018*/ 	.byte	0x04, 0x12
        /*001a*/ 	.short	(.L_19 - .L_18)
	.align		4
.L_18:
        /*001c*/ 	.word	index@(_ZN7cutlass13device_kernelINS_4gemm6kernel13GemmUniversalIN4cute5tupleIJiiiiEEENS1_10collective13CollectiveMmaINS1_34MainloopSm90TmaGmmaWarpSpecializedILi2ENS5_IJNS4_1CILi1EEESB_SB_EEENS1_35KernelTmaWarpSpecializedCooperativeEEENS5_IJNSA_ILi128EEESF_SF_EEEaNS5_IJlSB_lEEEaSH_NS4_8TiledMMAINS4_8MMA_AtomIJNS4_4SM904GMMA27MMA_64x128x32_S32S8S8_SS_TNEEEENS4_6LayoutINS5_IJNSA_ILi2EEESB_SB_EEENS5_IJSB_NSA_ILi0EEESR_EEEEENS5_IJNS4_10UnderscoreESU_SU_EEEEENS4_13SM90_TMA_LOADENS4_14ComposedLayoutINS4_7SwizzleILi3ELi4ELi3EEENS4_18smem_ptr_flag_bitsILi8EEENSO_INS5_IJNSA_ILi8EEESF_EEENS5_IJSF_SB_EEEEEEEvNS4_8identityESX_S17_vS18_EENS_8epilogue10collective6detail29Sm90TmaWarpSpecializedAdapterINS1B_15DefaultEpilogueIaSH_SH_NS1A_6thread17LinearCombinationIaLi1EiiLNS1F_9ScaleType4KindE0ELNS_15FloatRoundStyleE2EaEENS1_15EpilogueDefaultEEEEEvvEEEEvNT_6ParamsE)
        /*0020*/ 	.word	0x00000000
.L_19:


//--------------------- .nv.compat                --------------------------
	.section	.nv.compat,"",@"SHT_CUDA_COMPAT_INFO"
	.align	4
        /*0000*/ 	.byte	0x02, 0x09, 0x01, 0x00, 0x02, 0x02, 0x04, 0x00, 0x02, 0x05, 0x05, 0x00, 0x03, 0x07, 0x01, 0x01
        /*0010*/ 	.byte	0x02, 0x03, 0x01, 0x00, 0x02, 0x06, 0x01, 0x00, 0x04, 0x0b, 0x08, 0x00, 0x00, 0x00, 0x00, 0x00
        /*0020*/ 	.byte	0x00, 0x00, 0x00, 0x00


//--------------------- .nv.info._ZN7cutlass13device_kernelINS_4gemm6kernel13GemmUniversalIN4cute5tupleIJiiiiEEENS1_10collective13CollectiveMmaINS1_34MainloopSm90TmaGmmaWarpSpecializedILi2ENS5_IJNS4_1CILi1EEESB_SB_EEENS1_35KernelTmaWarpSpecializedCooperativeEEENS5_IJNSA_ILi128EEESF_SF_EEEaNS5_IJlSB_lEEEaSH_NS4_8TiledMMAINS4_8MMA_AtomIJNS4_4SM904GMMA27MMA_64x128x32_S32S8S8_SS_TNEEEENS4_6LayoutINS5_IJNSA_ILi2EEESB_SB_EEENS5_IJSB_NSA_ILi0EEESR_EEEEENS5_IJNS4_10UnderscoreESU_SU_EEEEENS4_13SM90_TMA_LOADENS4_14ComposedLayoutINS4_7SwizzleILi3ELi4ELi3EEENS4_18smem_ptr_flag_bitsILi8EEENSO_INS5_IJNSA_ILi8EEESF_EEENS5_IJSF_SB_EEEEEEEvNS4_8identityESX_S17_vS18_EENS_8epilogue10collective6detail29Sm90TmaWarpSpecializedAdapterINS1B_15DefaultEpilogueIaSH_SH_NS1A_6thread17LinearCombinationIaLi1EiiLNS1F_9ScaleType4KindE0ELNS_15FloatRoundStyleE2EaEENS1_15EpilogueDefaultEEEEEvvEEEEvNT_6ParamsE --------------------------
	.section	.nv.info._ZN7cutlass13device_kernelINS_4gemm6kernel13GemmUniversalIN4cute5tupleIJiiiiEEENS1_10collective13CollectiveMmaINS1_34MainloopSm90TmaGmmaWarpSpecializedILi2ENS5_IJNS4_1CILi1EEESB_SB_EEENS1_35KernelTmaWarpSpecializedCooperativeEEENS5_IJNSA_ILi128EEESF_SF_EEEaNS5_IJlSB_lEEEaSH_NS4_8TiledMMAINS4_8MMA_AtomIJNS4_4SM904GMMA27MMA_64x128x32_S32S8S8_SS_TNEEEENS4_6LayoutINS5_IJNSA_ILi2EEESB_SB_EEENS5_IJSB_NSA_ILi0EEESR_EEEEENS5_IJNS4_10UnderscoreESU_SU_EEEEENS4_13SM90_TMA_LOADENS4_14ComposedLayoutINS4_7SwizzleILi3ELi4ELi3EEENS4_18smem_ptr_flag_bitsILi8EEENSO_INS5_IJNSA_ILi8EEESF_EEENS5_IJSF_SB_EEEEEEEvNS4_8identityESX_S17_vS18_EENS_8epilogue10collective6detail29Sm90TmaWarpSpecializedAdapterINS1B_15DefaultEpilogueIaSH_SH_NS1A_6thread17LinearCombinationIaLi1EiiLNS1F_9ScaleType4KindE0ELNS_15FloatRoundStyleE2EaEENS1_15EpilogueDefaultEEEEEvvEEEEvNT_6ParamsE,"",@"SHT_CUDA_INFO"
	.sectionflags	@""
	.align	4


	//----- nvinfo : EIATTR_CUDA_API_VERSION
	.align		4
        /*0000*/ 	.byte	0x04, 0x37
        /*0002*/ 	.short	(.L_21 - .L_20)
.L_20:
        /*0004*/ 	.word	0x00000082


	//----- nvinfo : EIATTR_KPARAM_INFO
	.align		4
.L_21:
        /*0008*/ 	.byte	0x04, 0x17
        /*000a*/ 	.short	(.L_23 - .L_22)
.L_22:
        /*000c*/ 	.word	0x00000000
        /*0010*/ 	.short	0x0000
        /*0012*/ 	.short	0x0070
        /*0014*/ 	.byte	0x00, 0xf0, 0x01, 0x10


	//----- nvinfo : EIATTR_SPARSE_MMA_MASK
	.align		4
.L_23:
        /*0018*/ 	.byte	0x03, 0x50
        /*001a*/ 	.short	0x0000


	//----- nvinfo : EIATTR_MAXREG_COUNT
	.align		4
        /*001c*/ 	.byte	0x03, 0x1b
        /*001e*/ 	.short	0x00a8


	//----- nvinfo : EIATTR_NUM_BARRIERS
	.align		4
        /*0020*/ 	.byte	0x02, 0x4c
        /*0022*/ 	.byte	0x01
	.zero		1


	//----- nvinfo : EIATTR_EXTERNS
	.align		4
        /*0024*/ 	.byte	0x04, 0x0f
        /*0026*/ 	.short	(.L_25 - .L_24)


	//   ....[0]....
	.align		4
.L_24:
        /*0028*/ 	.word	index@(__assertfail)


	//----- nvinfo : EIATTR_MERCURY_ISA_VERSION
	.align		4
.L_25:
        /*002c*/ 	.byte	0x03, 0x5f
        /*002e*/ 	.short	0x0101


	//----- nvinfo : EIATTR_INT_WARP_WIDE_INSTR_OFFSETS
	.align		4
        /*0030*/ 	.byte	0x04, 0x31
        /*0032*/ 	.short	(.L_27 - .L_26)


	//   ....[0]....
.L_26:
        /*0034*/ 	.word	0x00000370


	//   ....[1]....
        /*0038*/ 	.word	0x00000380


	//   ....[2]....
        /*003c*/ 	.word	0x000004a0


	//----- nvinfo : EIATTR_COOP_GROUP_MASK_REGIDS
	.align		4
.L_27:
        /*0040*/ 	.byte	0x04, 0x29
        /*0042*/ 	.short	(.L_29 - .L_28)


	//   ....[0]....
.L_28:
        /*0044*/ 	.word	0xffffffff


	//   ....[1]....
        /*0048*/ 	.word	0xffffffff


	//   ....[2]....
        /*004c*/ 	.word	0xffffffff


	//   ....[3]....
        /*0050*/ 	.word	0xffffffff


	//   ....[4]....
        /*0054*/ 	.word	0xffffffff


	//----- nvinfo : EIATTR_COOP_GROUP_INSTR_OFFSETS
	.align		4
.L_29:
        /*0058*/ 	.byte	0x04, 0x28
        /*005a*/ 	.short	(.L_31 - .L_30)


	//   ....[0]....
.L_30:
        /*005c*/ 	.word	0x00000060


	//   ....[1]....
        /*0060*/ 	.word	0x00000070


	//   ....[2]....
        /*0064*/ 	.word	0x00000130


	//   ....[3]....
        /*0068*/ 	.word	0x00000280


	//   ....[4]....
        /*006c*/ 	.word	0x00001140


	//----- nvinfo : EIATTR_REG_RECONFIG
	.align		4
.L_31:
        /*0070*/ 	.byte	0x01, 0x54
	.zero		2


	//----- nvinfo : EIATTR_SYSCALL_OFFSETS
	.align		4
        /*0074*/ 	.byte	0x04, 0x46
        /*0076*/ 	.short	(.L_33 - .L_32)


	//   ....[0]....
.L_32:
        /*0078*/ 	.word	0x00001330


	//----- nvinfo : EIATTR_MBARRIER_INSTR_OFFSETS
	.align		4
.L_33:
        /*007c*/ 	.byte	0x04, 0x39
        /*007e*/ 	.short	(.L_35 - .L_34)


	//   ....[0]....
.L_34:
        /*0080*/ 	.word	0x00000230
        /*0084*/ 	.word	0x000000ff
        /*0088*/ 	.word	0x00000000
        /*008c*/ 	.short	0x0100
        /*008e*/ 	.byte	0x08
	.zero		1


	//   ....[1]....
        /*0090*/ 	.word	0x00000240
        /*0094*/ 	.word	0x000000ff
        /*0098*/ 	.word	0x00000010
        /*009c*/ 	.short	0x0100
        /*009e*/ 	.byte	0x08
	.zero		1


	//   ....[2]....
        /*00a0*/ 	.word	0x00000250
        /*00a4*/ 	.word	0x000000ff
        /*00a8*/ 	.word	0x00000008
        /*00ac*/ 	.short	0x0100
        /*00ae*/ 	.byte	0x08
	.zero		1


	//   ....[3]....
        /*00b0*/ 	.word	0x00000260
        /*00b4*/ 	.word	0x000000ff
        /*00b8*/ 	.word	0x00000018
        /*00bc*/ 	.short	0x0100
        /*00be*/ 	.byte	0x08
	.zero		1


	//   ....[4]....
        /*00c0*/ 	.word	0x00000520
        /*00c4*/ 	.word	0x000000ff
        /*00c8*/ 	.word	0x00000030
        /*00cc*/ 	.short	0x0100
        /*00ce*/ 	.byte	0x08
	.zero		1


	//   ....[5]....
        /*00d0*/ 	.word	0x00000580
        /*00d4*/ 	.word	0x000000ff
        /*00d8*/ 	.word	0x00000038
        /*00dc*/ 	.short	0x0100
        /*00de*/ 	.byte	0x08
	.zero		1


	//   ....[6]....
        /*00e0*/ 	.word	0x00001400
        /*00e4*/ 	.word	0x00000003
        /*00e8*/ 	.word	0x00000000
        /*00ec*/ 	.short	0x010a
        /*00ee*/ 	.byte	0x3f
	.zero		1


	//   ....[7]....
        /*00f0*/ 	.word	0x00001460
        /*00f4*/ 	.word	0x00000003
        /*00f8*/ 	.word	0x00000000
        /*00fc*/ 	.short	0x010a
        /*00fe*/ 	.byte	0x3f
	.zero		1


	//   ....[8]....
        /*0100*/ 	.word	0x000017e0
        /*0104*/ 	.word	0x00000005
        /*0108*/ 	.word	0x00000000
        /*010c*/ 	.short	0x010a
        /*010e*/ 	.byte	0x3f
	.zero		1


	//   ....[9]....
        /*0110*/ 	.word	0x00001820
        /*0114*/ 	.word	0x00000005
        /*0118*/ 	.word	0x00000000
        /*011c*/ 	.short	0x010a
        /*011e*/ 	.byte	0x3f
	.zero		1


	//   ....[10]....
        /*0120*/ 	.word	0x00001a80
        /*0124*/ 	.word	0x00000004
        /*0128*/ 	.word	0x00000000
        /*012c*/ 	.short	0x0101
        /*012e*/ 	.byte	0x3f
	.zero		1


	//   ....[11]....
        /*0130*/ 	.word	0x00001c20
        /*0134*/ 	.word	0x00000000
        /*0138*/ 	.word	0x00000000
        /*013c*/ 	.short	0x0101
        /*013e*/ 	.byte	0x3f
	.zero		1


	//   ....[12]....
        /*0140*/ 	.word	0x00005fb0
        /*0144*/ 	.word	0x0000000e
        /*0148*/ 	.word	0x00000010
        /*014c*/ 	.short	0x010a
        /*014e*/ 	.byte	0x3f
	.zero		1


	//   ....[13]....
        /*0150*/ 	.word	0x00006350
        /*0154*/ 	.word	0x00000005
        /*0158*/ 	.word	0x00000038
        /*015c*/ 	.short	0x0101
        /*015e*/ 	.byte	0x3f
	.zero		1


	//   ....[14]....
        /*0160*/ 	.word	0x00006a60
        /*0164*/ 	.word	0x00000007
        /*0168*/ 	.word	0x00000000
        /*016c*/ 	.short	0x010a
        /*016e*/ 	.byte	0x3f
	.zero		1


	//   ....[15]....
        /*0170*/ 	.word	0x00006ae0
        /*0174*/ 	.word	0x00000003
        /*0178*/ 	.word	0x00000000
        /*017c*/ 	.short	0x010a
        /*017e*/ 	.byte	0x3f
	.zero		1


	//   ....[16]....
        /*0180*/ 	.word	0x00006b40
        /*0184*/ 	.word	0x00000003
        /*0188*/ 	.word	0x00000000
        /*018c*/ 	.short	0x010a
        /*018e*/ 	.byte	0x3f
	.zero		1


	//   ....[17]....
        /*0190*/ 	.word	0x00006b90
        /*0194*/ 	.word	0x00000005
        /*0198*/ 	.word	0x00000000
        /*019c*/ 	.short	0x010a
        /*019e*/ 	.byte	0x3f
	.zero		1


	//   ....[18]....
        /*01a0*/ 	.word	0x00006c60
        /*01a4*/ 	.word	0x0000000e
        /*01a8*/ 	.word	0x00000010
        /*01ac*/ 	.short	0x010a
        /*01ae*/ 	.byte	0x3f
	.zero		1


	//   ....[19]....
        /*01b0*/ 	.word	0x00006d30
        /*01b4*/ 	.word	0x00000007
        /*01b8*/ 	.word	0x00000000
        /*01bc*/ 	.short	0x010a
        /*01be*/ 	.byte	0x3f
	.zero		1


	//----- nvinfo : EIATTR_NUM_MBARRIERS
	.align		4
.L_35:
        /*01c0*/ 	.byte	0x03, 0x38
        /*01c2*/ 	.short	0x0006


	//----- nvinfo : EIATTR_EXIT_INSTR_OFFSETS
	.align		4
        /*01c4*/ 	.byte	0x04, 0x1c
        /*01c6*/ 	.short	(.L_37 - .L_36)


	//   ....[0]....
.L_36:
        /*01c8*/ 	.word	0x00000620


	//   ....[1]....
        /*01cc*/ 	.word	0x00000ee0


	//   ....[2]....
        /*01d0*/ 	.word	0x00005690


	//   ....[3]....
        /*01d4*/ 	.word	0x00005cc0


	//   ....[4]....
        /*01d8*/ 	.word	0x00006b30


	//----- nvinfo : EIATTR_MAX_THREADS
	.align		4
.L_37:
        /*01dc*/ 	.byte	0x04, 0x05
        /*01de*/ 	.short	(.L_39 - .L_38)
.L_38:
        /*01e0*/ 	.word	0x00000180
        /*01e4*/ 	.word	0x00000001
        /*01e8*/ 	.word	0x00000001


	//----- nvinfo : EIATTR_CRS_STACK_SIZE
	.align		4
.L_39:
        /*01ec*/ 	.byte	0x04, 0x1e
        /*01ee*/ 	.short	(.L_41 - .L_40)
.L_40:
        /*01f0*/ 	.word	0x00000000


	//----- nvinfo : EIATTR_CBANK_PARAM_SIZE
	.align		4
.L_41:
        /*01f4*/ 	.byte	0x03, 0x19
        /*01f6*/ 	.short	0x0470


	//----- nvinfo : EIATTR_PARAM_CBANK
	.align		4
        /*01f8*/ 	.byte	0x04, 0x0a
        /*01fa*/ 	.short	(.L_43 - .L_42)
	.align		4
.L_42:
        /*01fc*/ 	.word	index@(.nv.constant0._ZN7cutlass13device_kernelINS_4gemm6kernel13GemmUniversalIN4cute5tupleIJiiiiEEENS1_10collective13CollectiveMmaINS1_34MainloopSm90TmaGmmaWarpSpecializedILi2ENS5_IJNS4_1CILi1EEESB_SB_EEENS1_35KernelTmaWarpSpecializedCooperativeEEENS5_IJNSA_ILi128EEESF_SF_EEEaNS5_IJlSB_lEEEaSH_NS4_8TiledMMAINS4_8MMA_AtomIJNS4_4SM904GMMA27MMA_64x128x32_S32S8S8_SS_TNEEEENS4_6LayoutINS5_IJNSA_ILi2EEESB_SB_EEENS5_IJSB_NSA_ILi0EEESR_EEEEENS5_IJNS4_10UnderscoreESU_SU_EEEEENS4_13SM90_TMA_LOADENS4_14ComposedLayoutINS4_7SwizzleILi3ELi4ELi3EEENS4_18smem_ptr_flag_bitsILi8EEENSO_INS5_IJNSA_ILi8EEESF_EEENS5_IJSF_SB_EEEEEEEvNS4_8identityESX_S17_vS18_EENS_8epilogue10collective6detail29Sm90TmaWarpSpecializedAdapterINS1B_15DefaultEpilogueIaSH_SH_NS1A_6thread17LinearCombinationIaLi1EiiLNS1F_9ScaleType4KindE0ELNS_15FloatRoundStyleE2EaEENS1_15EpilogueDefaultEEEEEvvEEEEvNT_6ParamsE)
        /*0200*/ 	.short	0x0210
        /*0202*/ 	.short	0x0470


	//----- nvinfo : EIATTR_SW_WAR
	.align		4
.L_43:
        /*0204*/ 	.byte	0x04, 0x36
        /*0206*/ 	.short	(.L_45 - .L_44)
.L_44:
        /*0208*/ 	.word	0x00000008
.L_45:


//--------------------- .nv.callgraph             --------------------------
	.section	.nv.callgraph,"",@"SHT_CUDA_CALLGRAPH"
	.align	4
	.sectionentsize	8
	.align		4
        /*0000*/ 	.word	0x00000000
	.align		4
        /*0004*/ 	.word	0xffffffff
	.align		4
        /*0008*/ 	.word	index@(_ZN7cutlass13device_kernelINS_4gemm6kernel13GemmUniversalIN4cute5tupleIJiiiiEEENS1_10collective13CollectiveMmaINS1_34MainloopSm90TmaGmmaWarpSpecializedILi2ENS5_IJNS4_1CILi1EEESB_SB_EEENS1_35KernelTmaWarpSpecializedCooperativeEEENS5_IJNSA_ILi128EEESF_SF_EEEaNS5_IJlSB_lEEEaSH_NS4_8TiledMMAINS4_8MMA_AtomIJNS4_4SM904GMMA27MMA_64x128x32_S32S8S8_SS_TNEEEENS4_6LayoutINS5_IJNSA_ILi2EEESB_SB_EEENS5_IJSB_NSA_ILi0EEESR_EEEEENS5_IJNS4_10UnderscoreESU_SU_EEEEENS4_13SM90_TMA_LOADENS4_14ComposedLayoutINS4_7SwizzleILi3ELi4ELi3EEENS4_18smem_ptr_flag_bitsILi8EEENSO_INS5_IJNSA_ILi8EEESF_EEENS5_IJSF_SB_EEEEEEEvNS4_8identityESX_S17_vS18_EENS_8epilogue10collective6detail29Sm90TmaWarpSpecializedAdapterINS1B_15DefaultEpilogueIaSH_SH_NS1A_6thread17LinearCombinationIaLi1EiiLNS1F_9ScaleType4KindE0ELNS_15FloatRoundStyleE2EaEENS1_15EpilogueDefaultEEEEEvvEEEEvNT_6ParamsE)
	.align		4
        /*000c*/ 	.word	index@(__assertfail)
	.align		4
        /*0010*/ 	.word	0x00000000
	.align		4
        /*0014*/ 	.word	0xfffffffe
	.align		4
        /*0018*/ 	.word	0x00000000
	.align		4
        /*001c*/ 	.word	0xfffffffd
	.align		4
        /*0020*/ 	.word	0x00000000
	.align		4
        /*0024*/ 	.word	0xfffffffc


//--------------------- .nv.constant4             --------------------------
	.section	.nv.constant4,"a",@progbits
	.align	8
	.align		8
.nv.constant4:
        /*0000*/ 	.dword	__assertfail
	.align		8
        /*0008*/ 	.dword	__unnamed_1
	.align		8
        /*0010*/ 	.dword	_ZN40_INTERNAL_a3fbb96b_4_k_cu_bb174cea_309134cuda3std3__45__cpo5beginE
	.align		8
        /*0018*/ 	.dword	_ZN40_INTERNAL_a3fbb96b_4_k_cu_bb174cea_309134cuda3std3__45__cpo3endE
	.align		8
        /*0020*/ 	.dword	_ZN40_INTERNAL_a3fbb96b_4_k_cu_bb174cea_309134cuda3std3__45__cpo6cbeginE
	.align		8
        /*0028*/ 	.dword	_ZN40_INTERNAL_a3fbb96b_4_k_cu_bb174cea_309134cuda3std3__45__cpo4cendE
	.align		8
        /*0030*/ 	.dword	_ZN40_INTERNAL_a3fbb96b_4_k_cu_bb174cea_309134cuda3std3__442_GLOBAL__N__a3fbb96b_4_k_cu_bb174cea_309136ignoreE
	.align		8
        /*0038*/ 	.dword	_ZN40_INTERNAL_a3fbb96b_4_k_cu_bb174cea_309134cuda3std3__419piecewise_constructE
	.align		8
        /*0040*/ 	.dword	_ZN40_INTERNAL_a3fbb96b_4_k_cu_bb174cea_309134cuda3std3__48in_placeE
	.align		8
        /*0048*/ 	.dword	_ZN40_INTERNAL_a3fbb96b_4_k_cu_bb174cea_309134cuda3std6ranges3__45__cpo4swapE
	.align		8
        /*0050*/ 	.dword	_ZN40_INTERNAL_a3fbb96b_4_k_cu_bb174cea_309134cuda3std6ranges3__45__cpo9iter_moveE
	.align		8
        /*0058*/ 	.dword	_ZN40_INTERNAL_a3fbb96b_4_k_cu_bb174cea_309134cute7productE
	.align		8
        /*0060*/ 	.dword	_ZN40_INTERNAL_a3fbb96b_4_k_cu_bb174cea_309134cute1_E
	.align		8
        /*0068*/ 	.dword	$str$22
	.align		8
        /*0070*/ 	.dword	$str$23


//--------------------- .text._ZN7cutlass13device_kernelINS_4gemm6kernel13GemmUniversalIN4cute5tupleIJiiiiEEENS1_10collective13CollectiveMmaINS1_34MainloopSm90TmaGmmaWarpSpecializedILi2ENS5_IJNS4_1CILi1EEESB_SB_EEENS1_35KernelTmaWarpSpecializedCooperativeEEENS5_IJNSA_ILi128EEESF_SF_EEEaNS5_IJlSB_lEEEaSH_NS4_8TiledMMAINS4_8MMA_AtomIJNS4_4SM904GMMA27MMA_64x128x32_S32S8S8_SS_TNEEEENS4_6LayoutINS5_IJNSA_ILi2EEESB_SB_EEENS5_IJSB_NSA_ILi0EEESR_EEEEENS5_IJNS4_10UnderscoreESU_SU_EEEEENS4_13SM90_TMA_LOADENS4_14ComposedLayoutINS4_7SwizzleILi3ELi4ELi3EEENS4_18smem_ptr_flag_bitsILi8EEENSO_INS5_IJNSA_ILi8EEESF_EEENS5_IJSF_SB_EEEEEEEvNS4_8identityESX_S17_vS18_EENS_8epilogue10collective6detail29Sm90TmaWarpSpecializedAdapterINS1B_15DefaultEpilogueIaSH_SH_NS1A_6thread17LinearCombinationIaLi1EiiLNS1F_9ScaleType4KindE0ELNS_15FloatRoundStyleE2EaEENS1_15EpilogueDefaultEEEEEvvEEEEvNT_6ParamsE --------------------------
	.section	.text._ZN7cutlass13device_kernelINS_4gemm6kernel13GemmUniversalIN4cute5tupleIJiiiiEEENS1_10collective13CollectiveMmaINS1_34MainloopSm90TmaGmmaWarpSpecializedILi2ENS5_IJNS4_1CILi1EEESB_SB_EEENS1_35KernelTmaWarpSpecializedCooperativeEEENS5_IJNSA_ILi128EEESF_SF_EEEaNS5_IJlSB_lEEEaSH_NS4_8TiledMMAINS4_8MMA_AtomIJNS4_4SM904GMMA27MMA_64x128x32_S32S8S8_SS_TNEEEENS4_6LayoutINS5_IJNSA_ILi2EEESB_SB_EEENS5_IJSB_NSA_ILi0EEESR_EEEEENS5_IJNS4_10UnderscoreESU_SU_EEEEENS4_13SM90_TMA_LOADENS4_14ComposedLayoutINS4_7SwizzleILi3ELi4ELi3EEENS4_18smem_ptr_flag_bitsILi8EEENSO_INS5_IJNSA_ILi8EEESF_EEENS5_IJSF_SB_EEEEEEEvNS4_8identityESX_S17_vS18_EENS_8epilogue10collective6detail29Sm90TmaWarpSpecializedAdapterINS1B_15DefaultEpilogueIaSH_SH_NS1A_6thread17LinearCombinationIaLi1EiiLNS1F_9ScaleType4KindE0ELNS_15FloatRoundStyleE2EaEENS1_15EpilogueDefaultEEEEEvvEEEEvNT_6ParamsE,"ax",@progbits
	.align	128
.text._ZN7cutlass13device_kernelINS_4gemm6kernel13GemmUniversalIN4cute5tupleIJiiiiEEENS1_10collective13CollectiveMmaINS1_34MainloopSm90TmaGmmaWarpSpecializedILi2ENS5_IJNS4_1CILi1EEESB_SB_EEENS1_35KernelTmaWarpSpecializedCooperativeEEENS5_IJNSA_ILi128EEESF_SF_EEEaNS5_IJlSB_lEEEaSH_NS4_8TiledMMAINS4_8MMA_AtomIJNS4_4SM904GMMA27MMA_64x128x32_S32S8S8_SS_TNEEEENS4_6LayoutINS5_IJNSA_ILi2EEESB_SB_EEENS5_IJSB_NSA_ILi0EEESR_EEEEENS5_IJNS4_10UnderscoreESU_SU_EEEEENS4_13SM90_TMA_LOADENS4_14ComposedLayoutINS4_7SwizzleILi3ELi4ELi3EEENS4_18smem_ptr_flag_bitsILi8EEENSO_INS5_IJNSA_ILi8EEESF_EEENS5_IJSF_SB_EEEEEEEvNS4_8identityESX_S17_vS18_EENS_8epilogue10collective6detail29Sm90TmaWarpSpecializedAdapterINS1B_15DefaultEpilogueIaSH_SH_NS1A_6thread17LinearCombinationIaLi1EiiLNS1F_9ScaleType4KindE0ELNS_15FloatRoundStyleE2EaEENS1_15EpilogueDefaultEEEEEvvEEEEvNT_6ParamsE:
        .type           _ZN7cutlass13device_kernelINS_4gemm6kernel13GemmUniversalIN4cute5tupleIJiiiiEEENS1_10collective13CollectiveMmaINS1_34MainloopSm90TmaGmmaWarpSpecializedILi2ENS5_IJNS4_1CILi1EEESB_SB_EEENS1_35KernelTmaWarpSpecializedCooperativeEEENS5_IJNSA_ILi128EEESF_SF_EEEaNS5_IJlSB_lEEEaSH_NS4_8TiledMMAINS4_8MMA_AtomIJNS4_4SM904GMMA27MMA_64x128x32_S32S8S8_SS_TNEEEENS4_6LayoutINS5_IJNSA_ILi2EEESB_SB_EEENS5_IJSB_NSA_ILi0EEESR_EEEEENS5_IJNS4_10UnderscoreESU_SU_EEEEENS4_13SM90_TMA_LOADENS4_14ComposedLayoutINS4_7SwizzleILi3ELi4ELi3EEENS4_18smem_ptr_flag_bitsILi8EEENSO_INS5_IJNSA_ILi8EEESF_EEENS5_IJSF_SB_EEEEEEEvNS4_8identityESX_S17_vS18_EENS_8epilogue10collective6detail29Sm90TmaWarpSpecializedAdapterINS1B_15DefaultEpilogueIaSH_SH_NS1A_6thread17LinearCombinationIaLi1EiiLNS1F_9ScaleType4KindE0ELNS_15FloatRoundStyleE2EaEENS1_15EpilogueDefaultEEEEEvvEEEEvNT_6ParamsE,@function
        .size           _ZN7cutlass13device_kernelINS_4gemm6kernel13GemmUniversalIN4cute5tupleIJiiiiEEENS1_10collective13CollectiveMmaINS1_34MainloopSm90TmaGmmaWarpSpecializedILi2ENS5_IJNS4_1CILi1EEESB_SB_EEENS1_35KernelTmaWarpSpecializedCooperativeEEENS5_IJNSA_ILi128EEESF_SF_EEEaNS5_IJlSB_lEEEaSH_NS4_8TiledMMAINS4_8MMA_AtomIJNS4_4SM904GMMA27MMA_64x128x32_S32S8S8_SS_TNEEEENS4_6LayoutINS5_IJNSA_ILi2EEESB_SB_EEENS5_IJSB_NSA_ILi0EEESR_EEEEENS5_IJNS4_10UnderscoreESU_SU_EEEEENS4_13SM90_TMA_LOADENS4_14ComposedLayoutINS4_7SwizzleILi3ELi4ELi3EEENS4_18smem_ptr_flag_bitsILi8EEENSO_INS5_IJNSA_ILi8EEESF_EEENS5_IJSF_SB_EEEEEEEvNS4_8identityESX_S17_vS18_EENS_8epilogue10collective6detail29Sm90TmaWarpSpecializedAdapterINS1B_15DefaultEpilogueIaSH_SH_NS1A_6thread17LinearCombinationIaLi1EiiLNS1F_9ScaleType4KindE0ELNS_15FloatRoundStyleE2EaEENS1_15EpilogueDefaultEEEEEvvEEEEvNT_6ParamsE,(.L_x_194 - _ZN7cutlass13device_kernelINS_4gemm6kernel13GemmUniversalIN4cute5tupleIJiiiiEEENS1_10collective13CollectiveMmaINS1_34MainloopSm90TmaGmmaWarpSpecializedILi2ENS5_IJNS4_1CILi1EEESB_SB_EEENS1_35KernelTmaWarpSpecializedCooperativeEEENS5_IJNSA_ILi128EEESF_SF_EEEaNS5_IJlSB_lEEEaSH_NS4_8TiledMMAINS4_8MMA_AtomIJNS4_4SM904GMMA27MMA_64x128x32_S32S8S8_SS_TNEEEENS4_6LayoutINS5_IJNSA_ILi2EEESB_SB_EEENS5_IJSB_NSA_ILi0EEESR_EEEEENS5_IJNS4_10UnderscoreESU_SU_EEEEENS4_13SM90_TMA_LOADENS4_14ComposedLayoutINS4_7SwizzleILi3ELi4ELi3EEENS4_18smem_ptr_flag_bitsILi8EEENSO_INS5_IJNSA_ILi8EEESF_EEENS5_IJSF_SB_EEEEEEEvNS4_8identityESX_S17_vS18_EENS_8epilogue10collective6detail29Sm90TmaWarpSpecializedAdapterINS1B_15DefaultEpilogueIaSH_SH_NS1A_6thread17LinearCombinationIaLi1EiiLNS1F_9ScaleType4KindE0ELNS_15FloatRoundStyleE2EaEENS1_15EpilogueDefaultEEEEEvvEEEEvNT_6ParamsE)
        .other          _ZN7cutlass13device_kernelINS_4gemm6kernel13GemmUniversalIN4cute5tupleIJiiiiEEENS1_10collective13CollectiveMmaINS1_34MainloopSm90TmaGmmaWarpSpecializedILi2ENS5_IJNS4_1CILi1EEESB_SB_EEENS1_35KernelTmaWarpSpecializedCooperativeEEENS5_IJNSA_ILi128EEESF_SF_EEEaNS5_IJlSB_lEEEaSH_NS4_8TiledMMAINS4_8MMA_AtomIJNS4_4SM904GMMA27MMA_64x128x32_S32S8S8_SS_TNEEEENS4_6LayoutINS5_IJNSA_ILi2EEESB_SB_EEENS5_IJSB_NSA_ILi0EEESR_EEEEENS5_IJNS4_10UnderscoreESU_SU_EEEEENS4_13SM90_TMA_LOADENS4_14ComposedLayoutINS4_7SwizzleILi3ELi4ELi3EEENS4_18smem_ptr_flag_bitsILi8EEENSO_INS5_IJNSA_ILi8EEESF_EEENS5_IJSF_SB_EEEEEEEvNS4_8identityESX_S17_vS18_EENS_8epilogue10collective6detail29Sm90TmaWarpSpecializedAdapterINS1B_15DefaultEpilogueIaSH_SH_NS1A_6thread17LinearCombinationIaLi1EiiLNS1F_9ScaleType4KindE0ELNS_15FloatRoundStyleE2EaEENS1_15EpilogueDefaultEEEEEvvEEEEvNT_6ParamsE,@"STO_CUDA_ENTRY STV_DEFAULT"
_ZN7cutlass13device_kernelINS_4gemm6kernel13GemmUniversalIN4cute5tupleIJiiiiEEENS1_10collective13CollectiveMmaINS1_34MainloopSm90TmaGmmaWarpSpecializedILi2ENS5_IJNS4_1CILi1EEESB_SB_EEENS1_35KernelTmaWarpSpecializedCooperativeEEENS5_IJNSA_ILi128EEESF_SF_EEEaNS5_IJlSB_lEEEaSH_NS4_8TiledMMAINS4_8MMA_AtomIJNS4_4SM904GMMA27MMA_64x128x32_S32S8S8_SS_TNEEEENS4_6LayoutINS5_IJNSA_ILi2EEESB_SB_EEENS5_IJSB_NSA_ILi0EEESR_EEEEENS5_IJNS4_10UnderscoreESU_SU_EEEEENS4_13SM90_TMA_LOADENS4_14ComposedLayoutINS4_7SwizzleILi3ELi4ELi3EEENS4_18smem_ptr_flag_bitsILi8EEENSO_INS5_IJNSA_ILi8EEESF_EEENS5_IJSF_SB_EEEEEEEvNS4_8identityESX_S17_vS18_EENS_8epilogue10collective6detail29Sm90TmaWarpSpecializedAdapterINS1B_15DefaultEpilogueIaSH_SH_NS1A_6thread17LinearCombinationIaLi1EiiLNS1F_9ScaleType4KindE0ELNS_15FloatRoundStyleE2EaEENS1_15EpilogueDefaultEEEEEvvEEEEvNT_6ParamsE:
[----:B------:R-:W0:Y:S01]  /*0000*/  LDC R1, c[0x0][0x28] ;  /* 0x00000a00ff017b82 */ /* 0x000e220000000800 */
[----:B------:R-:W1:Y:S01]  /*0010*/  S2R R4, SR_TID.X ;  /* 0x0000000000047919 */ /* 0x000e620000002100 */
[----:B------:R-:W-:Y:S01]  /*0020*/  ELECT P0, URZ, PT ;  /* 0x00000000003f782f */ /* 0x000fe20003800000 */
[----:B------:R-:W-:Y:S01]  /*0030*/  BSSY B0, `(.L_x_0) ;  /* 0x000000f000007945 */ /* 0x000fe20003800000 */
[--C-:B-1----:R-:W-:Y:S02]  /*0040*/  SHF.R.U32.HI R0, RZ, 0x5, R4.reuse ;  /* 0x00000005ff007819 */ /* 0x102fe40000011604 */
[----:B------:R-:W-:-:S03]  /*0050*/  SHF.R.U32.HI R14, RZ, 0x7, R4 ;  /* 0x00000007ff0e7819 */ /* 0x000fc60000011604 */
[----:B------:R-:W1:Y:S04]  /*0060*/  SHFL.IDX PT, R5, R0, RZ, 0x1f ;  /* 0x00001fff00057589 */ /* 0x000e6800000e0000 */
[----:B------:R2:W3:Y:S01]  /*0070*/  SHFL.IDX PT, R10, R14, RZ, 0x1f ;  /* 0x00001fff0e0a7589 */ /* 0x0004e200000e0000 */
[----:B-1----:R-:W-:-:S13]  /*0080*/  ISETP.NE.OR P0, PT, R5, RZ, !P0 ;  /* 0x000000ff0500720c */ /* 0x002fda0004705670 */
[----:B0-23--:R-:W-:Y:S05]  /*0090*/  @P0 BRA `(.L_x_1) ;  /* 0x0000000000200947 */ /* 0x00dfea0003800000 */
[----:B------:R-:W-:Y:S02]  /*00a0*/  ULDC.64 UR4, c[0x0][0x198] ;  /* 0x0000660000047ab9 */ /* 0x000fe40000000a00 */
[----:B------:R-:W-:Y:S02]  /*00b0*/  UIADD3 UR6, UP0, UR4, 0xf0, URZ ;  /* 0x000000f004067890 */ /* 0x000fe4000ff1e03f */
[----:B------:R-:W-:Y:S02]  /*00c0*/  UIADD3 UR4, UP1, UR4, 0x1f0, URZ ;  /* 0x000001f004047890 */ /* 0x000fe4000ff3e03f */
[----:B------:R-:W-:Y:S02]  /*00d0*/  UIADD3.X UR7, URZ, UR5, URZ, UP0, !UPT ;  /* 0x000000053f077290 */ /* 0x000fe400087fe43f */
[----:B------:R-:W-:-:S07]  /*00e0*/  UIADD3.X UR5, URZ, UR5, URZ, UP1, !UPT ;  /* 0x000000053f057290 */ /* 0x000fce0008ffe43f */
[----:B------:R0:W-:Y:S02]  /*00f0*/  UTMACCTL.PF [UR6] ;  /* 0x00000000060079b9 */ /* 0x0001e40008040000 */
[----:B------:R0:W-:Y:S02]  /*0100*/  UTMACCTL.PF [UR4] ;  /* 0x00000000040079b9 */ /* 0x0001e40008040000 */
[----:B0-----:R-:W-:Y:S01]  /*0110*/  NOP ;  /* 0x0000000000007918 */ /* 0x001fe20000000000 */
.L_x_1:
[----:B------:R-:W-:Y:S05]  /*0120*/  BSYNC B0 ;  /* 0x0000000000007941 */ /* 0x000fea0003800000 */
.L_x_0:
[----:B------:R-:W0:Y:S02]  /*0130*/  SHFL.IDX PT, R2, R0, RZ, 0x1f ;  /* 0x00001fff00027589 */ /* 0x000e2400000e0000 */
[----:B0-----:R-:W-:-:S13]  /*0140*/  ISETP.NE.AND P0, PT, R2, RZ, PT ;  /* 0x000000ff0200720c */ /* 0x001fda0003f05270 */
[----:B------:R-:W-:Y:S05]  /*0150*/  @P0 BRA `(.L_x_2) ;  /* 0x0000000000480947 */ /* 0x000fea0003800000 */
[----:B------:R-:W0:Y:S01]  /*0160*/  S2UR UR8, SR_CgaCtaId ;  /* 0x00000000000879c3 */ /* 0x000e220000008800 */
[----:B------:R-:W-:Y:S01]  /*0170*/  UMOV UR4, 0x400 ;  /* 0x0000040000047882 */ /* 0x000fe20000000000 */
[----:B------:R-:W-:Y:S01]  /*0180*/  UMOV UR5, 0x1 ;  /* 0x0000000100057882 */ /* 0x000fe20000000000 */
[----:B------:R-:W-:Y:S01]  /*0190*/  UMOV UR6, 0x100 ;  /* 0x0000010000067882 */ /* 0x000fe20000000000 */
[----:B------:R-:W-:Y:S01]  /*01a0*/  ELECT P0, URZ, PT ;  /* 0x00000000003f782f */ /* 0x000fe20003800000 */
[----:B------:R-:W-:-:S04]  /*01b0*/  UIADD3 UR6, -UR6, 0x100000, URZ ;  /* 0x0010000006067890 */ /* 0x000fc8000fffe13f */
[----:B------:R-:W-:Y:S02]  /*01c0*/  USHF.L.U32 UR7, UR6, 0xb, URZ ;  /* 0x0000000b06077899 */ /* 0x000fe4000800063f */
[----:B------:R-:W-:Y:S02]  /*01d0*/  USHF.L.U32 UR6, UR6, 0x1, URZ ;  /* 0x0000000106067899 */ /* 0x000fe4000800063f */
[----:B0-----:R-:W-:Y:S02]  /*01e0*/  ULEA UR8, UR8, UR4, 0x18 ;  /* 0x0000000408087291 */ /* 0x001fe4000f8ec03f */
[----:B------:R-:W-:-:S04]  /*01f0*/  UIADD3 UR4, -UR5, 0x100000, URZ ;  /* 0x0010000005047890 */ /* 0x000fc8000fffe13f */
[----:B------:R-:W-:Y:S02]  /*0200*/  USHF.L.U32 UR5, UR4, 0xb, URZ ;  /* 0x0000000b04057899 */ /* 0x000fe4000800063f */
[----:B------:R-:W-:Y:S01]  /*0210*/  USHF.L.U32 UR4, UR4, 0x1, URZ ;  /* 0x0000000104047899 */ /* 0x000fe2000800063f */
[----:B------:R-:W0:Y:S11]  /*0220*/  FENCE.VIEW.ASYNC.S ;  /* 0x00000000000073c6 */ /* 0x000e360000000000 */
[----:B0-----:R0:W1:Y:S01]  /*0230*/  SYNCS.EXCH.64 URZ, [UR8], UR4 ;  /* 0x00000004083f75b2 */ /* 0x0010620008000100 */
[----:B------:R0:W2:Y:S01]  /*0240*/  SYNCS.EXCH.64 URZ, [UR8+0x10], UR6 ;  /* 0x00001006083f75b2 */ /* 0x0000a20008000100 */
[----:B------:R0:W3:Y:S01]  /*0250*/  SYNCS.EXCH.64 URZ, [UR8+0x8], UR4 ;  /* 0x00000804083f75b2 */ /* 0x0000e20008000100 */
[----:B------:R0:W4:Y:S01]  /*0260*/  SYNCS.EXCH.64 URZ, [UR8+0x18], UR6 ;  /* 0x00001806083f75b2 */ /* 0x0001220008000100 */
[----:B------:R-:W-:Y:S01]  /*0270*/  NOP ;  /* 0x0000000000007918 */ /* 0x000fe20000000000 */
.L_x_2:
[----:B------:R-:W5:Y:S01]  /*0280*/  SHFL.IDX PT, R0, R0, RZ, 0x1f ;  /* 0x00001fff00007589 */ /* 0x000f6200000e0000 */
[----:B------:R-:W-:Y:S01]  /*0290*/  ELECT P0, URZ, PT ;  /* 0x00000000003f782f */ /* 0x000fe20003800000 */
[----:B------:R-:W1:Y:S01]  /*02a0*/  LDC R2, c[0x0][0x65c] ;  /* 0x00019700ff027b82 */ /* 0x000e620000000800 */
[----:B0-----:R-:W-:Y:S01]  /*02b0*/  UMOV UR4, 0x20 ;  /* 0x0000002000047882 */ /* 0x001fe20000000000 */
[----:B------:R-:W0:Y:S01]  /*02c0*/  S2R R3, SR_CTAID.Y ;  /* 0x0000000000037919 */ /* 0x000e220000002600 */
[----:B------:R-:W-:Y:S01]  /*02d0*/  NOP ;  /* 0x0000000000007918 */ /* 0x000fe20000000000 */
[----:B------:R-:W-:Y:S01]  /*02e0*/  ISETP.NE.AND P2, PT, R10, RZ, PT ;  /* 0x000000ff0a00720c */ /* 0x000fe20003f45270 */
[----:B------:R-:W-:Y:S01]  /*02f0*/  NOP ;  /* 0x0000000000007918 */ /* 0x000fe20000000000 */
[----:B------:R-:W2:Y:S01]  /*0300*/  S2R R6, SR_CTAID.X ;  /* 0x0000000000067919 */ /* 0x000ea20000002500 */
[----:B------:R-:W-:Y:S01]  /*0310*/  IMAD.MOV.U32 R7, RZ, RZ, RZ ;  /* 0x000000ffff077224 */ /* 0x000fe200078e00ff */
[----:B-----5:R-:W-:-:S02]  /*0320*/  ISETP.NE.OR P0, PT, R0, RZ, !P0 ;  /* 0x000000ff0000720c */ /* 0x020fc40004705670 */
[----:B-1----:R-:W-:-:S04]  /*0330*/  ISETP.NE.AND P3, PT, R2, 0x1, PT ;  /* 0x000000010200780c */ /* 0x002fc80003f65270 */
[----:B------:R-:W-:Y:S02]  /*0340*/  P2R R0, PR, RZ, 0x8 ;  /* 0x00000008ff007803 */ /* 0x000fe40000000000 */
[----:B------:R-:W-:-:S04]  /*0350*/  SHF.R.S32.HI R0, RZ, 0x1f, R5 ;  /* 0x0000001fff007819 */ /* 0x000fc80000011405 */
[----:B------:R-:W-:Y:S01]  /*0360*/  LEA.HI R0, R0, R5, RZ, 0x2 ;  /* 0x0000000500007211 */ /* 0x000fe200078f10ff */
[----:B------:R-:W-:Y:S01]  /*0370*/  VOTEU.ALL UP0, P0 ;  /* 0x00000000003f7886 */ /* 0x000fe20000000000 */
[----:B------:R-:W-:Y:S01]  /*0380*/  VOTEU.ALL UP1, P0 ;  /* 0x00000000003f7886 */ /* 0x000fe20000020000 */
[----:B------:R-:W2:Y:S01]  /*0390*/  @P3 LDC R17, c[0x0][0x10] ;  /* 0x00000400ff113b82 */ /* 0x000ea20000000800 */
[----:B------:R-:W-:Y:S01]  /*03a0*/  LOP3.LUT R0, R0, 0xfffffffc, RZ, 0xc0, !PT ;  /* 0xfffffffc00007812 */ /* 0x000fe200078ec0ff */
[----:B0-----:R-:W-:Y:S01]  /*03b0*/  @P3 IMAD.MOV.U32 R8, RZ, RZ, R3 ;  /* 0x000000ffff083224 */ /* 0x001fe200078e0003 */
[----:B------:R-:W-:Y:S01]  /*03c0*/  @!UP0 UMOV UR6, 0x400 ;  /* 0x0000040000068882 */ /* 0x000fe20000000000 */
[----:B------:R-:W-:-:S04]  /*03d0*/  @!UP0 UIADD3 UR4, -UR4, 0x100000, URZ ;  /* 0x0010000004048890 */ /* 0x000fc8000fffe13f */
[----:B------:R-:W-:Y:S02]  /*03e0*/  @!UP0 USHF.L.U32 UR5, UR4, 0xb, URZ ;  /* 0x0000000b04058899 */ /* 0x000fe4000800063f */
[----:B------:R-:W-:Y:S01]  /*03f0*/  @!UP0 USHF.L.U32 UR4, UR4, 0x1, URZ ;  /* 0x0000000104048899 */ /* 0x000fe2000800063f */
[----:B------:R-:W-:Y:S02]  /*0400*/  @P3 IMAD.MOV.U32 R9, RZ, RZ, RZ ;  /* 0x000000ffff093224 */ /* 0x000fe400078e00ff */
[----:B------:R-:W-:Y:S01]  /*0410*/  IMAD.IADD R0, R5, 0x1, -R0 ;  /* 0x0000000105007824 */ /* 0x000fe200078e0a00 */
[----:B------:R-:W0:Y:S01]  /*0420*/  @!UP0 S2UR UR7, SR_CgaCtaId ;  /* 0x00000000000789c3 */ /* 0x000e220000008800 */
[----:B------:R-:W-:-:S03]  /*0430*/  @P3 IMAD.MOV.U32 R5, RZ, RZ, RZ ;  /* 0x000000ffff053224 */ /* 0x000fc600078e00ff */
[----:B------:R-:W-:-:S04]  /*0440*/  ISETP.NE.AND P1, PT, R0, 0x3, PT ;  /* 0x000000030000780c */ /* 0x000fc80003f25270 */
[----:B------:R-:W1:Y:S01]  /*0450*/  @!P3 LDC R11, c[0x0][0xc] ;  /* 0x00000300ff0bbb82 */ /* 0x000e620000000800 */
[----:B--2---:R-:W-:-:S04]  /*0460*/  @P3 IMAD.WIDE.U32 R16, R6, R17, R8 ;  /* 0x0000001106103225 */ /* 0x004fc800078e0008 */
[----:B------:R-:W-:Y:S01]  /*0470*/  @P3 IMAD.IADD R17, R17, 0x1, R5 ;  /* 0x0000000111113824 */ /* 0x000fe200078e0205 */
[----:B------:R-:W-:Y:S01]  /*0480*/  LOP3.LUT R5, R4, 0x7f, RZ, 0xc0, !PT ;  /* 0x0000007f04057812 */ /* 0x000fe200078ec0ff */
[----:B0-----:R-:W-:Y:S01]  /*0490*/  @!UP0 ULEA UR8, UR7, UR6, 0x18 ;  /* 0x0000000607088291 */ /* 0x001fe2000f8ec03f */
[----:B------:R-:W-:Y:S02]  /*04a0*/  VOTEU.ALL UP0, P0 ;  /* 0x00000000003f7886 */ /* 0x000fe40000000000 */
[----:B------:R-:W-:Y:S01]  /*04b0*/  ULDC UR6, c[0x0][0xc] ;  /* 0x0000030000067ab9 */ /* 0x000fe20000000800 */
[----:B------:R-:W-:Y:S01]  /*04c0*/  ISETP.EQ.OR P0, PT, R0, RZ, !P1 ;  /* 0x000000ff0000720c */ /* 0x000fe20004f02670 */
[----:B------:R-:W-:-:S03]  /*04d0*/  ULDC UR7, c[0x0][0x10] ;  /* 0x0000040000077ab9 */ /* 0x000fc60000000800 */
[C---:B------:R-:W-:Y:S01]  /*04e0*/  ISETP.EQ.AND P0, PT, R10.reuse, RZ, P0 ;  /* 0x000000ff0a00720c */ /* 0x040fe20000702270 */
[----:B------:R-:W-:Y:S02]  /*04f0*/  VIADD R10, R10, 0xffffffff ;  /* 0xffffffff0a0a7836 */ /* 0x000fe40000000000 */
[----:B-1----:R-:W-:Y:S01]  /*0500*/  @!P3 IMAD.WIDE.U32 R8, R11, R3, R6 ;  /* 0x000000030b08b225 */ /* 0x002fe200078e0006 */
[----:B------:R-:W0:Y:S02]  /*0510*/  FENCE.VIEW.ASYNC.S ;  /* 0x00000000000073c6 */ /* 0x000e240000000000 */
[----:B0-----:R-:W3:Y:S01]  /*0520*/  @!UP0 SYNCS.EXCH.64 URZ, [UR8+0x30], UR4 ;  /* 0x00003004083f85b2 */ /* 0x001ee20008000100 */
[----:B------:R-:W-:Y:S02]  /*0530*/  SEL R18, RZ, 0x1, !P0 ;  /* 0x00000001ff127807 */ /* 0x000fe40004000000 */
[----:B------:R-:W-:Y:S01]  /*0540*/  ISETP.GE.U32.AND P1, PT, R10, 0x2, PT ;  /* 0x000000020a00780c */ /* 0x000fe20003f26070 */
[----:B------:R-:W-:-:S02]  /*0550*/  @!P3 IMAD.MOV.U32 R16, RZ, RZ, R8 ;  /* 0x000000ffff10b224 */ /* 0x000fc400078e0008 */
[----:B------:R-:W-:Y:S01]  /*0560*/  @!P3 IMAD.MOV.U32 R17, RZ, RZ, R9 ;  /* 0x000000ffff11b224 */ /* 0x000fe200078e0009 */
[----:B------:R-:W-:Y:S01]  /*0570*/  SEL R18, R18, 0x2, P1 ;  /* 0x0000000212127807 */ /* 0x000fe20000800000 */
[----:B------:R0:W3:Y:S01]  /*0580*/  @!UP1 SYNCS.EXCH.64 URZ, [UR8+0x38], UR4 ;  /* 0x00003804083f95b2 */ /* 0x0000e20008000100 */
[----:B------:R-:W-:Y:S01]  /*0590*/  NOP ;  /* 0x0000000000007918 */ /* 0x000fe20000000000 */
[----:B0-----:R-:W-:-:S03]  /*05a0*/  UIMAD.WIDE.U32 UR4, UR6, UR7, URZ ;  /* 0x00000007060472a5 */ /* 0x001fc6000f8e003f */
[----:B------:R-:W-:Y:S02]  /*05b0*/  ULDC UR6, c[0x0][0x14] ;  /* 0x0000050000067ab9 */ /* 0x000fe40000000800 */
[----:B------:R-:W-:Y:S02]  /*05c0*/  UIMAD.WIDE.U32 UR36, UR4, UR6, URZ ;  /* 0x00000006042472a5 */ /* 0x000fe4000f8e003f */
[----:B------:R-:W-:-:S04]  /*05d0*/  UIMAD UR42, UR5, UR6, URZ ;  /* 0x00000006052a72a4 */ /* 0x000fc8000f8e023f */
[----:B------:R-:W-:Y:S01]  /*05e0*/  UIADD3 UR42, UR37, UR42, URZ ;  /* 0x0000002a252a7290 */ /* 0x000fe2000fffe03f */
[----:B---34-:R-:W-:Y:S06]  /*05f0*/  BAR.SYNC.DEFER_BLOCKING 0x0 ;  /* 0x0000000000007b1d */ /* 0x018fec0000010000 */
[----:B------:R-:W-:Y:S05]  /*0600*/  @!P2 BRA `(.L_x_3) ;  /* 0x000000500024a947 */ /* 0x000fea0003800000 */
[----:B------:R-:W-:-:S13]  /*0610*/  ISETP.GT.U32.AND P0, PT, R10, 0x1, PT ;  /* 0x000000010a00780c */ /* 0x000fda0003f04070 */
[----:B------:R-:W-:Y:S05]  /*0620*/  @P0 EXIT ;  /* 0x000000000000094d */ /* 0x000fea0003800000 */
[----:B------:R-:W-:Y:S01]  /*0630*/  ULDC.64 UR4, c[0x0][0x650] ;  /* 0x0001940000047ab9 */ /* 0x000fe20000000a00 */
[----:B------:R-:W-:Y:S01]  /*0640*/  PRMT R0, RZ, 0x7610, R0 ;  /* 0x00007610ff007816 */ /* 0x000fe20000000000 */
[----:B------:R-:W-:Y:S01]  /*0650*/  IMAD.MOV.U32 R99, RZ, RZ, -0x1 ;  /* 0xffffffffff637424 */ /* 0x000fe200078e00ff */
[----:B------:R-:W-:Y:S01]  /*0660*/  ISETP.GE.U32.AND P0, PT, R16, UR4, PT ;  /* 0x0000000410007c0c */ /* 0x000fe2000bf06070 */
[----:B------:R-:W-:Y:S02]  /*0670*/  IMAD.MOV.U32 R98, RZ, RZ, -0x1 ;  /* 0xffffffffff627424 */ /* 0x000fe400078e00ff */
[----:B------:R-:W-:Y:S01]  /*0680*/  IMAD.MOV.U32 R97, RZ, RZ, -0x1 ;  /* 0xffffffffff617424 */ /* 0x000fe200078e00ff */
[----:B------:R-:W-:-:S13]  /*0690*/  ISETP.GE.U32.AND.EX P0, PT, R17, UR5, PT, P0 ;  /* 0x0000000511007c0c */ /* 0x000fda000bf06100 */
[----:B------:R-:W-:Y:S05]  /*06a0*/  @P0 BRA `(.L_x_4) ;  /* 0x0000000400540947 */ /* 0x000fea0003800000 */
[----:B------:R-:W0:Y:S01]  /*06b0*/  LDC.64 R20, c[0x0][0x628] ;  /* 0x00018a00ff147b82 */ /* 0x000e220000000a00 */
[----:B------:R-:W-:Y:S02]  /*06c0*/  IMAD.MOV.U32 R8, RZ, RZ, R16 ;  /* 0x000000ffff087224 */ /* 0x000fe400078e0010 */
[----:B------:R-:W-:-:S05]  /*06d0*/  IMAD.MOV.U32 R9, RZ, RZ, R17 ;  /* 0x000000ffff097224 */ /* 0x000fca00078e0011 */
[----:B------:R-:W1:Y:S08]  /*06e0*/  LDC R0, c[0x0][0x630] ;  /* 0x00018c00ff007b82 */ /* 0x000e700000000800 */
[----:B------:R-:W2:Y:S01]  /*06f0*/  LDC.64 R22, c[0x0][0x620] ;  /* 0x00018800ff167b82 */ /* 0x000ea20000000a00 */
[----:B0-----:R-:W-:-:S04]  /*0700*/  ISETP.NE.U32.AND P0, PT, R20, RZ, PT ;  /* 0x000000ff1400720c */ /* 0x001fc80003f05070 */
[----:B------:R-:W-:-:S13]  /*0710*/  ISETP.NE.AND.EX P0, PT, R21, RZ, PT, P0 ;  /* 0x000000ff1500720c */ /* 0x000fda0003f05300 */
[----:B-12---:R-:W-:Y:S05]  /*0720*/  @!P0 BRA `(.L_x_5) ;  /* 0x0000000000288947 */ /* 0x006fea0003800000 */
[----:B------:R-:W0:Y:S02]  /*0730*/  LDC R13, c[0x0][0x634] ;  /* 0x00018d00ff0d7b82 */ /* 0x000e240000000800 */
[----:B0-----:R-:W-:-:S05]  /*0740*/  IADD3 R13, P0, R16, R13, RZ ;  /* 0x0000000d100d7210 */ /* 0x001fca0007f1e0ff */
[----:B------:R-:W-:-:S04]  /*0750*/  IMAD.X R15, RZ, RZ, R17, P0 ;  /* 0x000000ffff0f7224 */ /* 0x000fc800000e0611 */
[----:B------:R-:W-:-:S04]  /*0760*/  IMAD.WIDE.U32 R8, R15, R20, RZ ;  /* 0x000000140f087225 */ /* 0x000fc800078e00ff */
[----:B------:R-:W-:-:S04]  /*0770*/  IMAD.WIDE.U32 R10, P0, R13, R21, R8 ;  /* 0x000000150d0a7225 */ /* 0x000fc80007800008 */
[----:B------:R-:W-:-:S04]  /*0780*/  IMAD.WIDE.U32 R8, R13, R20, RZ ;  /* 0x000000140d087225 */ /* 0x000fc800078e00ff */
[----:B------:R-:W-:Y:S01]  /*0790*/  IMAD.X R13, RZ, RZ, RZ, P0 ;  /* 0x000000ffff0d7224 */ /* 0x000fe200000e06ff */
[----:B------:R-:W-:Y:S01]  /*07a0*/  IADD3 RZ, P0, R9, R10, RZ ;  /* 0x0000000a09ff7210 */ /* 0x000fe20007f1e0ff */
[----:B------:R-:W-:-:S04]  /*07b0*/  IMAD.MOV.U32 R12, RZ, RZ, R11 ;  /* 0x000000ffff0c7224 */ /* 0x000fc800078e000b */
[----:B------:R-:W-:-:S08]  /*07c0*/  IMAD.WIDE.U32.X R8, R15, R21, R12, P0 ;  /* 0x000000150f087225 */ /* 0x000fd000000e040c */
.L_x_5:
[-CC-:B------:R-:W-:Y:S01]  /*07d0*/  SHF.R.U64 R97, R8, R0.reuse, R9.reuse ;  /* 0x0000000008617219 */ /* 0x180fe20000001209 */
[----:B------:R-:W0:Y:S01]  /*07e0*/  LDC R12, c[0x0][0x618] ;  /* 0x00018600ff0c7b82 */ /* 0x000e220000000800 */
[----:B------:R-:W-:Y:S01]  /*07f0*/  SHF.R.U32.HI R7, RZ, R0, R9 ;  /* 0x00000000ff077219 */ /* 0x000fe20000011609 */
[----:B------:R-:W-:Y:S01]  /*0800*/  ULDC UR4, c[0x0][0x150] ;  /* 0x0000540000047ab9 */ /* 0x000fe20000000800 */
[----:B------:R-:W-:Y:S02]  /*0810*/  IADD3 R11, P0, RZ, -R97, RZ ;  /* 0x80000061ff0b7210 */ /* 0x000fe40007f1e0ff */
[----:B------:R-:W-:-:S03]  /*0820*/  I2FP.F32.U32 R0, R6 ;  /* 0x0000000600007245 */ /* 0x000fc60000201000 */
[----:B------:R-:W1:Y:S01]  /*0830*/  LDC.64 R30, c[0x0][0x640] ;  /* 0x00019000ff1e7b82 */ /* 0x000e620000000a00 */
[----:B------:R-:W-:Y:S02]  /*0840*/  IMAD.X R13, RZ, RZ, ~R7, P0 ;  /* 0x000000ffff0d7224 */ /* 0x000fe400000e0e07 */
[----:B------:R-:W-:Y:S01]  /*0850*/  FMUL R0, R0, UR4 ;  /* 0x0000000400007c20 */ /* 0x000fe20008400000 */
[----:B------:R-:W-:Y:S01]  /*0860*/  IMAD.WIDE.U32 R8, R11, R22, R16 ;  /* 0x000000160b087225 */ /* 0x000fe200078e0010 */
[----:B------:R-:W-:-:S03]  /*0870*/  ULDC UR4, c[0x0][0x154] ;  /* 0x0000550000047ab9 */ /* 0x000fc60000000800 */
[----:B------:R-:W-:Y:S01]  /*0880*/  IMAD R10, R13, R22, RZ ;  /* 0x000000160d0a7224 */ /* 0x000fe200078e02ff */
[----:B------:R-:W2:Y:S01]  /*0890*/  LDC R7, c[0x0][0x144] ;  /* 0x00005100ff077b82 */ /* 0x000ea20000000800 */
[----:B------:R-:W3:Y:S02]  /*08a0*/  F2I.U32.TRUNC.NTZ R0, R0 ;  /* 0x0000000000007305 */ /* 0x000ee4000020f000 */
[----:B------:R-:W-:-:S04]  /*08b0*/  IMAD R11, R11, R23, R10 ;  /* 0x000000170b0b7224 */ /* 0x000fc800078e020a */
[----:B------:R-:W-:Y:S01]  /*08c0*/  IMAD.IADD R9, R9, 0x1, R11 ;  /* 0x0000000109097824 */ /* 0x000fe200078e020b */
[----:B------:R-:W4:Y:S01]  /*08d0*/  LDC R24, c[0x0][0x608] ;  /* 0x00018200ff187b82 */ /* 0x000f220000000800 */
[----:B------:R-:W-:-:S03]  /*08e0*/  IMAD.MOV.U32 R11, RZ, RZ, -0x1 ;  /* 0xffffffffff0b7424 */ /* 0x000fc600078e00ff */
[-CC-:B0-----:R-:W-:Y:S02]  /*08f0*/  SHF.R.U64 R22, R8, R12.reuse, R9.reuse ;  /* 0x0000000c08167219 */ /* 0x181fe40000001209 */
[----:B------:R-:W-:Y:S02]  /*0900*/  I2FP.F32.U32 R8, R3 ;  /* 0x0000000300087245 */ /* 0x000fe40000201000 */
[----:B------:R-:W0:Y:S01]  /*0910*/  LDC R28, c[0x0][0x658] ;  /* 0x00019600ff1c7b82 */ /* 0x000e220000000800 */
[----:B-1----:R-:W-:Y:S01]  /*0920*/  ISETP.NE.U32.AND P0, PT, R30, RZ, PT ;  /* 0x000000ff1e00720c */ /* 0x002fe20003f05070 */
[----:B---3--:R-:W-:Y:S02]  /*0930*/  IMAD.MOV R10, RZ, RZ, -R0 ;  /* 0x000000ffff0a7224 */ /* 0x008fe400078e0a00 */
[----:B------:R-:W-:Y:S01]  /*0940*/  FMUL R8, R8, UR4 ;  /* 0x0000000408087c20 */ /* 0x000fe20008400000 */
[----:B------:R-:W-:Y:S02]  /*0950*/  SHF.R.U32.HI R9, RZ, R12, R9 ;  /* 0x0000000cff097219 */ /* 0x000fe40000011609 */
[----:B------:R-:W-:Y:S01]  /*0960*/  ISETP.NE.AND.EX P0, PT, R31, RZ, PT, P0 ;  /* 0x000000ff1f00720c */ /* 0x000fe20003f05300 */
[----:B------:R1:W3:Y:S01]  /*0970*/  F2I.U32.TRUNC.NTZ R15, R8 ;  /* 0x00000008000f7305 */ /* 0x0002e2000020f000 */
[----:B------:R-:W1:Y:S01]  /*0980*/  LDC R20, c[0x0][0x148] ;  /* 0x00005200ff147b82 */ /* 0x000e620000000800 */
[----:B--2---:R-:W-:-:S07]  /*0990*/  IMAD R0, R7, R10, R6 ;  /* 0x0000000a07007224 */ /* 0x004fce00078e0206 */
[----:B------:R-:W2:Y:S01]  /*09a0*/  LDC R26, c[0x0][0x600] ;  /* 0x00018000ff1a7b82 */ /* 0x000ea20000000800 */
[-CC-:B----4-:R-:W-:Y:S02]  /*09b0*/  SHF.R.U64 R32, R22, R24.reuse, R9.reuse ;  /* 0x0000001816207219 */ /* 0x190fe40000001209 */
[----:B------:R-:W-:Y:S01]  /*09c0*/  SHF.R.U32.HI R7, RZ, R24, R9 ;  /* 0x00000018ff077219 */ /* 0x000fe20000011609 */
[----:B------:R-:W-:-:S04]  /*09d0*/  IMAD.MOV.U32 R9, RZ, RZ, 0x1 ;  /* 0x00000001ff097424 */ /* 0x000fc800078e00ff */
[----:B------:R-:W4:Y:S01]  /*09e0*/  LDC R21, c[0x0][0x648] ;  /* 0x00019200ff157b82 */ /* 0x000f220000000800 */
[-C--:B0-----:R-:W-:Y:S02]  /*09f0*/  SHF.L.U32 R6, R11, R28.reuse, RZ ;  /* 0x0000001c0b067219 */ /* 0x081fe400000006ff */
[--C-:B------:R-:W-:Y:S02]  /*0a00*/  SHF.R.U64 R24, R32, R28, R7.reuse ;  /* 0x0000001c20187219 */ /* 0x100fe40000001207 */
[----:B------:R-:W-:Y:S02]  /*0a10*/  LOP3.LUT R13, RZ, R6, RZ, 0x33, !PT ;  /* 0x00000006ff0d7212 */ /* 0x000fe400078e33ff */
[-C--:B------:R-:W-:Y:S01]  /*0a20*/  SHF.R.U32.HI R7, RZ, R28.reuse, R7 ;  /* 0x0000001cff077219 */ /* 0x080fe20000011607 */
[----:B------:R-:W0:Y:S01]  /*0a30*/  LDC R23, c[0x0][0x638] ;  /* 0x00018e00ff177b82 */ /* 0x000e220000000800 */
[----:B------:R-:W-:Y:S01]  /*0a40*/  SHF.L.U32 R12, R9, R28, RZ ;  /* 0x0000001c090c7219 */ /* 0x000fe200000006ff */
[----:B------:R-:W-:-:S06]  /*0a50*/  IMAD.MOV.U32 R6, RZ, RZ, R24 ;  /* 0x000000ffff067224 */ /* 0x000fcc00078e0018 */
[----:B------:R-:W0:Y:S01]  /*0a60*/  LDC R99, c[0x0][0x610] ;  /* 0x00018400ff637b82 */ /* 0x000e220000000800 */
[----:B-1-3--:R-:W-:Y:S05]  /*0a70*/  @!P0 BRA `(.L_x_6) ;  /* 0x0000000000288947 */ /* 0x00afea0003800000 */
[----:B------:R-:W1:Y:S02]  /*0a80*/  LDC R11, c[0x0][0x64c] ;  /* 0x00019300ff0b7b82 */ /* 0x000e640000000800 */
[----:B-1----:R-:W-:-:S05]  /*0a90*/  IADD3 R11, P0, R24, R11, RZ ;  /* 0x0000000b180b7210 */ /* 0x002fca0007f1e0ff */
        /* <DEDUP_REMOVED lines=8> */
.L_x_6:
[----:B----4-:R-:W-:Y:S01]  /*0b20*/  SHF.R.U64 R6, R6, R21, R7 ;  /* 0x0000001506067219 */ /* 0x010fe20000001207 */
[----:B--2---:R-:W-:Y:S01]  /*0b30*/  VIADD R7, R26, 0xffffffff ;  /* 0xffffffff1a077836 */ /* 0x004fe20000000000 */
[----:B------:R-:W-:Y:S01]  /*0b40*/  LOP3.LUT R13, R32, R13, RZ, 0xc0, !PT ;  /* 0x0000000d200d7212 */ /* 0x000fe200078ec0ff */
[----:B------:R-:W-:Y:S02]  /*0b50*/  IMAD.MOV R15, RZ, RZ, -R15 ;  /* 0x000000ffff0f7224 */ /* 0x000fe400078e0a0f */
[----:B------:R-:W-:Y:S02]  /*0b60*/  IMAD.MOV R8, RZ, RZ, -R6 ;  /* 0x000000ffff087224 */ /* 0x000fe400078e0a06 */
[----:B------:R-:W-:Y:S01]  /*0b70*/  IMAD R13, R12, R6, R13 ;  /* 0x000000060c0d7224 */ /* 0x000fe200078e020d */
[----:B------:R-:W-:Y:S01]  /*0b80*/  LOP3.LUT R6, R22, R7, RZ, 0xc0, !PT ;  /* 0x0000000716067212 */ /* 0x000fe200078ec0ff */
[----:B------:R-:W-:Y:S02]  /*0b90*/  @P3 IMAD R0, R20, R15, R3 ;  /* 0x0000000f14003224 */ /* 0x000fe400078e0203 */
[----:B0-----:R-:W-:-:S02]  /*0ba0*/  IMAD R3, R8, R23, R24 ;  /* 0x0000001708037224 */ /* 0x001fc400078e0218 */
[----:B------:R-:W-:Y:S02]  /*0bb0*/  IMAD R99, R13, R99, R0 ;  /* 0x000000630d637224 */ /* 0x000fe400078e0200 */
[----:B------:R-:W-:Y:S02]  /*0bc0*/  IMAD R6, R3, R26, R6 ;  /* 0x0000001a03067224 */ /* 0x000fe400078e0206 */
[----:B------:R-:W-:-:S03]  /*0bd0*/  IMAD.MOV.U32 R0, RZ, RZ, 0x1 ;  /* 0x00000001ff007424 */ /* 0x000fc600078e00ff */
[----:B------:R-:W-:Y:S02]  /*0be0*/  SEL R98, R6, R99, !P3 ;  /* 0x0000006306627207 */ /* 0x000fe40005800000 */
[----:B------:R-:W-:-:S07]  /*0bf0*/  SEL R99, R99, R6, !P3 ;  /* 0x0000000663637207 */ /* 0x000fce0005800000 */
.L_x_4:
[----:B------:R-:W-:-:S08]  /*0c00*/  NOP ;  /* 0x0000000000007918 */ /* 0x000fd00000000000 */
[----:B------:R-:W0:Y:S02]  /*0c10*/  USETMAXREG.TRY_ALLOC.CTAPOOL UP0, 0xe8 ;  /* 0x000000e8000079c8 */ /* 0x000e240008000600 */
[----:B0-----:R-:W-:-:S13]  /*0c20*/  PLOP3.LUT P0, PT, PT, PT, UP0, 0x80, 0x0 ;  /* 0x000000000000781c */ /* 0x001fda0003f0f008 */
[----:B------:R-:W-:Y:S05]  /*0c30*/  @!P0 BRA `(.L_x_4) ;  /* 0xfffffffc00f08947 */ /* 0x000fea000383ffff */
[----:B------:R-:W-:Y:S01]  /*0c40*/  ULDC.64 UR4, c[0x0][0x598] ;  /* 0x0001660000047ab9 */ /* 0x000fe20000000a00 */
[----:B------:R-:W-:Y:S01]  /*0c50*/  ULDC.64 UR38, c[0x0][0x208] ;  /* 0x0000820000267ab9 */ /* 0x000fe20000000a00 */
[----:B------:R-:W-:-:S04]  /*0c60*/  ISETP.NE.U32.AND P0, PT, RZ, UR4, PT ;  /* 0x00000004ff007c0c */ /* 0x000fc8000bf05070 */
[----:B------:R-:W-:-:S13]  /*0c70*/  ISETP.NE.AND.EX P0, PT, RZ, UR5, PT, P0 ;  /* 0x00000005ff007c0c */ /* 0x000fda000bf05300 */
[----:B------:R-:W-:Y:S05]  /*0c80*/  @!P0 BRA `(.L_x_7) ;  /* 0x00000000001c8947 */ /* 0x000fea0003800000 */
[----:B------:R-:W0:Y:S02]  /*0c90*/  LDC.64 R6, c[0x0][0x598] ;  /* 0x00016600ff067b82 */ /* 0x000e240000000a00 */
[----:B0-----:R-:W2:Y:S02]  /*0ca0*/  LDG.E.64 R6, desc[UR38][R6.64] ;  /* 0x0000002606067981 */ /* 0x001ea4000c1e1b00 */
[----:B--2---:R-:W-:-:S04]  /*0cb0*/  ISETP.NE.U32.AND P0, PT, R6, RZ, PT ;  /* 0x000000ff0600720c */ /* 0x004fc80003f05070 */
[----:B------:R-:W-:-:S13]  /*0cc0*/  ISETP.NE.AND.EX P0, PT, R7, RZ, PT, P0 ;  /* 0x000000ff0700720c */ /* 0x000fda0003f05300 */
[----:B------:R-:W-:Y:S05]  /*0cd0*/  @!P0 BRA `(.L_x_7) ;  /* 0x0000000000088947 */ /* 0x000fea0003800000 */
[----:B------:R0:W5:Y:S01]  /*0ce0*/  LD.E R19, desc[UR38][R6.64] ;  /* 0x0000002606137980 */ /* 0x000162000c101900 */
[----:B------:R-:W-:Y:S05]  /*0cf0*/  BRA `(.L_x_8) ;  /* 0x0000000000247947 */ /* 0x000fea0003800000 */
.L_x_7:
[----:B------:R-:W-:Y:S02]  /*0d00*/  ULDC.64 UR4, c[0x0][0x588] ;  /* 0x0001620000047ab9 */ /* 0x000fe40000000a00 */
[----:B------:R-:W-:-:S04]  /*0d10*/  ISETP.NE.U32.AND P0, PT, RZ, UR4, PT ;  /* 0x00000004ff007c0c */ /* 0x000fc8000bf05070 */
[----:B------:R-:W-:-:S13]  /*0d20*/  ISETP.NE.AND.EX P0, PT, RZ, UR5, PT, P0 ;  /* 0x00000005ff007c0c */ /* 0x000fda000bf05300 */
[----:B------:R-:W-:Y:S05]  /*0d30*/  @!P0 BRA `(.L_x_9) ;  /* 0x00000000000c8947 */ /* 0x000fea0003800000 */
[----:B------:R-:W0:Y:S02]  /*0d40*/  LDC.64 R6, c[0x0][0x588] ;  /* 0x00016200ff067b82 */ /* 0x000e240000000a00 */
[----:B0-----:R1:W5:Y:S01]  /*0d50*/  LDG.E R19, desc[UR38][R6.64] ;  /* 0x0000002606137981 */ /* 0x001362000c1e1900 */
[----:B------:R-:W-:Y:S05]  /*0d60*/  BRA `(.L_x_8) ;  /* 0x0000000000087947 */ /* 0x000fea0003800000 */
.L_x_9:
[----:B------:R-:W-:Y:S02]  /*0d70*/  ULDC UR4, c[0x0][0x580] ;  /* 0x0001600000047ab9 */ /* 0x000fe40000000800 */
[----:B------:R-:W-:-:S07]  /*0d80*/  IMAD.U32 R19, RZ, RZ, UR4 ;  /* 0x00000004ff137e24 */ /* 0x000fce000f8e00ff */
.L_x_8:
[----:B------:R-:W-:Y:S02]  /*0d90*/  ULDC.64 UR4, c[0x0][0x5a0] ;  /* 0x0001680000047ab9 */ /* 0x000fe40000000a00 */
[----:B------:R-:W-:-:S04]  /*0da0*/  ISETP.NE.U32.AND P0, PT, RZ, UR4, PT ;  /* 0x00000004ff007c0c */ /* 0x000fc8000bf05070 */
[----:B------:R-:W-:-:S13]  /*0db0*/  ISETP.NE.AND.EX P0, PT, RZ, UR5, PT, P0 ;  /* 0x00000005ff007c0c */ /* 0x000fda000bf05300 */
[----:B------:R-:W-:Y:S05]  /*0dc0*/  @!P0 BRA `(.L_x_10) ;  /* 0x00000000001c8947 */ /* 0x000fea0003800000 */
[----:B01----:R-:W0:Y:S02]  /*0dd0*/  LDC.64 R6, c[0x0][0x5a0] ;  /* 0x00016800ff067b82 */ /* 0x003e240000000a00 */
[----:B0-----:R-:W2:Y:S02]  /*0de0*/  LDG.E.64 R6, desc[UR38][R6.64] ;  /* 0x0000002606067981 */ /* 0x001ea4000c1e1b00 */
[----:B--2---:R-:W-:-:S04]  /*0df0*/  ISETP.NE.U32.AND P0, PT, R6, RZ, PT ;  /* 0x000000ff0600720c */ /* 0x004fc80003f05070 */
[----:B------:R-:W-:-:S13]  /*0e00*/  ISETP.NE.AND.EX P0, PT, R7, RZ, PT, P0 ;  /* 0x000000ff0700720c */ /* 0x000fda0003f05300 */
[----:B------:R-:W-:Y:S05]  /*0e10*/  @!P0 BRA `(.L_x_10) ;  /* 0x0000000000088947 */ /* 0x000fea0003800000 */
[----:B------:R0:W5:Y:S01]  /*0e20*/  LD.E R88, desc[UR38][R6.64] ;  /* 0x0000002606587980 */ /* 0x000162000c101900 */
[----:B------:R-:W-:Y:S05]  /*0e30*/  BRA `(.L_x_11) ;  /* 0x0000000000247947 */ /* 0x000fea0003800000 */
.L_x_10:
[----:B------:R-:W-:Y:S02]  /*0e40*/  ULDC.64 UR4, c[0x0][0x590] ;  /* 0x0001640000047ab9 */ /* 0x000fe40000000a00 */
[----:B------:R-:W-:-:S04]  /*0e50*/  ISETP.NE.U32.AND P0, PT, RZ, UR4, PT ;  /* 0x00000004ff007c0c */ /* 0x000fc8000bf05070 */
[----:B------:R-:W-:-:S13]  /*0e60*/  ISETP.NE.AND.EX P0, PT, RZ, UR5, PT, P0 ;  /* 0x00000005ff007c0c */ /* 0x000fda000bf05300 */
[----:B------:R-:W-:Y:S05]  /*0e70*/  @!P0 BRA `(.L_x_12) ;  /* 0x00000000000c8947 */ /* 0x000fea0003800000 */
[----:B------:R-:W2:Y:S02]  /*0e80*/  LDC.64 R88, c[0x0][0x590] ;  /* 0x00016400ff587b82 */ /* 0x000ea40000000a00 */
[----:B--2---:R2:W5:Y:S01]  /*0e90*/  LDG.E R88, desc[UR38][R88.64] ;  /* 0x0000002658587981 */ /* 0x004562000c1e1900 */
[----:B------:R-:W-:Y:S05]  /*0ea0*/  BRA `(.L_x_11) ;  /* 0x0000000000087947 */ /* 0x000fea0003800000 */
.L_x_12:
[----:B------:R-:W-:Y:S02]  /*0eb0*/  ULDC UR4, c[0x0][0x584] ;  /* 0x0001610000047ab9 */ /* 0x000fe40000000800 */
[----:B------:R-:W-:-:S07]  /*0ec0*/  IMAD.U32 R88, RZ, RZ, UR4 ;  /* 0x00000004ff587e24 */ /* 0x000fce000f8e00ff */
.L_x_11:
[----:B------:R-:W-:-:S13]  /*0ed0*/  LOP3.LUT P0, RZ, R0, 0xff, RZ, 0xc0, !PT ;  /* 0x000000ff00ff7812 */ /* 0x000fda000780c0ff */
[----:B------:R-:W-:Y:S05]  /*0ee0*/  @!P0 EXIT ;  /* 0x000000000000894d */ /* 0x000fea0003800000 */
[----:B------:R-:W3:Y:S01]  /*0ef0*/  LDC R90, c[0x0][0x658] ;  /* 0x00019600ff5a7b82 */ /* 0x000ee20000000800 */
[----:B------:R-:W-:Y:S01]  /*0f00*/  LOP3.LUT R14, R14, 0x1, RZ, 0xc0, !PT ;  /* 0x000000010e0e7812 */ /* 0x000fe200078ec0ff */
[----:B------:R-:W-:Y:S01]  /*0f10*/  ULDC.64 UR6, c[0x0][0x288] ;  /* 0x0000a20000067ab9 */ /* 0x000fe20000000a00 */
[----:B------:R-:W-:Y:S01]  /*0f20*/  SHF.R.U32.HI R0, RZ, 0x2, R4 ;  /* 0x00000002ff007819 */ /* 0x000fe20000011604 */
[----:B------:R-:W-:Y:S01]  /*0f30*/  UIADD3 UR4, UR7, 0x7f, URZ ;  /* 0x0000007f07047890 */ /* 0x000fe2000fffe03f */
[----:B------:R-:W-:Y:S01]  /*0f40*/  SHF.R.U32.HI R5, RZ, 0x1, R5 ;  /* 0x00000001ff057819 */ /* 0x000fe20000011605 */
[----:B------:R-:W-:Y:S01]  /*0f50*/  IMAD.SHL.U32 R3, R14, 0x40, RZ ;  /* 0x000000400e037824 */ /* 0x000fe200078e00ff */
[----:B------:R-:W-:Y:S01]  /*0f60*/  LOP3.LUT R0, R0, 0x7, RZ, 0xc0, !PT ;  /* 0x0000000700007812 */ /* 0x000fe200078ec0ff */
[----:B------:R-:W4:Y:S01]  /*0f70*/  LDC R93, c[0x0][0x600] ;  /* 0x00018000ff5d7b82 */ /* 0x000f220000000800 */
[----:B------:R-:W-:Y:S01]  /*0f80*/  USHF.R.S32.HI UR5, URZ, 0x1f, UR4 ;  /* 0x0000001f3f057899 */ /* 0x000fe20008011404 */
[----:B------:R-:W-:Y:S01]  /*0f90*/  LOP3.LUT R5, R5, 0x30, RZ, 0xc0, !PT ;  /* 0x0000003005057812 */ /* 0x000fe200078ec0ff */
[----:B01----:R-:W-:Y:S01]  /*0fa0*/  IMAD.MOV.U32 R7, RZ, RZ, 0x1 ;  /* 0x00000001ff077424 */ /* 0x003fe200078e00ff */
[--C-:B------:R-:W-:Y:S01]  /*0fb0*/  LOP3.LUT R22, R3, 0x40, R0.reuse, 0xe2, !PT ;  /* 0x0000004003167812 */ /* 0x100fe200078ee200 */
[----:B------:R-:W-:Y:S01]  /*0fc0*/  ULEA.HI UR5, UR5, UR4, URZ, 0x7 ;  /* 0x0000000405057291 */ /* 0x000fe2000f8f383f */
[-C--:B------:R-:W-:Y:S01]  /*0fd0*/  IADD3 R3, RZ, -R5.reuse, -R0 ;  /* 0x80000005ff037210 */ /* 0x080fe20007ffe800 */
[----:B------:R-:W-:Y:S01]  /*0fe0*/  IMAD.U32 R6, RZ, RZ, UR6 ;  /* 0x00000006ff067e24 */ /* 0x000fe2000f8e00ff */
[----:B------:R-:W-:Y:S01]  /*0ff0*/  LOP3.LUT R22, R22, R5, RZ, 0xfc, !PT ;  /* 0x0000000516167212 */ /* 0x000fe200078efcff */
[----:B------:R-:W-:Y:S01]  /*1000*/  USHF.R.S32.HI UR43, URZ, 0x7, UR5 ;  /* 0x000000073f2b7899 */ /* 0x000fe20008011405 */
[----:B------:R-:W-:Y:S01]  /*1010*/  IMAD.MOV.U32 R5, RZ, RZ, -0x1 ;  /* 0xffffffffff057424 */ /* 0x000fe200078e00ff */
[----:B--2---:R-:W-:Y:S01]  /*1020*/  LOP3.LUT R89, R4, 0x3, RZ, 0xc0, !PT ;  /* 0x0000000304597812 */ /* 0x004fe200078ec0ff */
[----:B------:R-:W-:Y:S01]  /*1030*/  IMAD R3, R14, -0x40, R3 ;  /* 0xffffffc00e037824 */ /* 0x000fe200078e0203 */
[----:B------:R-:W-:Y:S01]  /*1040*/  UISETP.LT.AND UP0, UPT, UR43, 0x1, UPT ;  /* 0x000000012b00788c */ /* 0x000fe2000bf01270 */
[C---:B------:R-:W-:Y:S01]  /*1050*/  LOP3.LUT R92, R4.reuse, 0x80, RZ, 0xc0, !PT ;  /* 0x00000080045c7812 */ /* 0x040fe200078ec0ff */
[----:B------:R-:W-:Y:S01]  /*1060*/  ULDC UR4, c[0x0][0x284] ;  /* 0x0000a10000047ab9 */ /* 0x000fe20000000800 */
[-C--:B---3--:R-:W-:Y:S01]  /*1070*/  SHF.L.U32 R5, R5, R90.reuse, RZ ;  /* 0x0000005a05057219 */ /* 0x088fe200000006ff */
[----:B------:R-:W-:Y:S01]  /*1080*/  USEL UR44, UR43, 0x1, UP0 ;  /* 0x000000012b2c7887 */ /* 0x000fe20008000000 */
[----:B------:R-:W-:Y:S01]  /*1090*/  IMAD R89, R89, -0x2, R6 ;  /* 0xfffffffe59597824 */ /* 0x000fe200078e0206 */
[----:B------:R-:W-:Y:S01]  /*10a0*/  SHF.L.U32 R90, R7, R90, RZ ;  /* 0x0000005a075a7219 */ /* 0x000fe200000006ff */
[----:B------:R-:W-:Y:S01]  /*10b0*/  IMAD.SHL.U32 R91, R4, 0x2, RZ ;  /* 0x00000002045b7824 */ /* 0x000fe200078e00ff */
[----:B------:R-:W-:Y:S01]  /*10c0*/  SHF.R.U32.HI R92, RZ, 0x7, R92 ;  /* 0x00000007ff5c7819 */ /* 0x000fe2000001165c */
[----:B------:R-:W-:Y:S01]  /*10d0*/  VIADD R95, R3, UR4 ;  /* 0x00000004035f7c36 */ /* 0x000fe20008000000 */
[----:B------:R-:W-:Y:S01]  /*10e0*/  LOP3.LUT R94, RZ, R5, RZ, 0x33, !PT ;  /* 0x00000005ff5e7212 */ /* 0x000fe200078e33ff */
[----:B----4-:R-:W-:Y:S01]  /*10f0*/  VIADD R93, R93, 0xffffffff ;  /* 0xffffffff5d5d7836 */ /* 0x010fe20000000000 */
[----:B------:R-:W-:Y:S01]  /*1100*/  UIADD3 UR44, UR43, -UR44, URZ ;  /* 0x8000002c2b2c7290 */ /* 0x000fe2000fffe03f */
[----:B------:R-:W-:Y:S01]  /*1110*/  IMAD.MOV.U32 R23, RZ, RZ, RZ ;  /* 0x000000ffff177224 */ /* 0x000fe200078e00ff */
[----:B------:R-:W-:Y:S01]  /*1120*/  UMOV UR40, URZ ;  /* 0x0000003f00287c82 */ /* 0x000fe20008000000 */
[----:B------:R-:W-:-:S09]  /*1130*/  UMOV UR41, URZ ;  /* 0x0000003f00297c82 */ /* 0x000fd20008000000 */
.L_x_162:
[----:B0-----:R-:W0:Y:S01]  /*1140*/  SHFL.IDX PT, R0, R92, RZ, 0x1f ;  /* 0x00001fff5c007589 */ /* 0x001e2200000e0000 */
[----:B-1----:R-:W1:Y:S01]  /*1150*/  S2UR UR7, SR_CgaCtaId ;  /* 0x00000000000779c3 */ /* 0x002e620000008800 */
[----:B------:R-:W-:Y:S01]  /*1160*/  UMOV UR6, 0x400 ;  /* 0x0000040000067882 */ /* 0x000fe20000000000 */
[----:B0-----:R-:W-:Y:S01]  /*1170*/  R2UR UR4, R0 ;  /* 0x00000000000472ca */ /* 0x001fe200000e0000 */
[----:B-1----:R-:W-:-:S12]  /*1180*/  ULEA UR6, UR7, UR6, 0x18 ;  /* 0x0000000607067291 */ /* 0x002fd8000f8ec03f */
[----:B------:R-:W-:-:S04]  /*1190*/  ULEA.HI UR5, UR4, UR4, URZ, 0x1 ;  /* 0x0000000404057291 */ /* 0x000fc8000f8f083f */
[----:B------:R-:W-:-:S04]  /*11a0*/  ULOP3.LUT UR5, UR5, 0x7fffe, URZ, 0xc0, !UPT ;  /* 0x0007fffe05057892 */ /* 0x000fc8000f8ec03f */
[----:B------:R-:W-:-:S03]  /*11b0*/  UIADD3 UR5, UR4, -UR5, URZ ;  /* 0x8000000504057290 */ /* 0x000fc6000fffe03f */
[----:B------:R-:W-:Y:S01]  /*11c0*/  ULDC UR4, c[0x0][0x28c] ;  /* 0x0000a30000047ab9 */ /* 0x000fe20000000800 */
[----:B------:R-:W-:Y:S01]  /*11d0*/  ULEA UR5, UR5, UR6, 0xd ;  /* 0x0000000605057291 */ /* 0x000fe2000f8e683f */
[----:B------:R-:W-:-:S03]  /*11e0*/  ISETP.LT.AND P0, PT, RZ, UR4, PT ;  /* 0x00000004ff007c0c */ /* 0x000fc6000bf01270 */
[----:B------:R-:W-:-:S04]  /*11f0*/  UIADD3 UR5, UR5, 0x100, URZ ;  /* 0x0000010005057890 */ /* 0x000fc8000fffe03f */
[----:B------:R-:W-:-:S04]  /*1200*/  USHF.R.U32.HI UR5, URZ, 0x4, UR5 ;  /* 0x000000043f057899 */ /* 0x000fc80008011605 */
[----:B------:R-:W-:-:S04]  /*1210*/  ULOP3.LUT UR5, UR5, 0x3fff, URZ, 0xc0, !UPT ;  /* 0x00003fff05057892 */ /* 0x000fc8000f8ec03f */
[----:B------:R-:W-:Y:S01]  /*1220*/  ULOP3.LUT UR45, UR5, 0x10000, URZ, 0xfc, !UPT ;  /* 0x00010000052d7892 */ /* 0x000fe2000f8efc3f */
[----:B----4-:R-:W-:Y:S11]  /*1230*/  @P0 BRA `(.L_x_13) ;  /* 0x0000000000400947 */ /* 0x010ff60003800000 */
[----:B------:R-:W-:Y:S01]  /*1240*/  MOV R0, 0x0 ;  /* 0x0000000000007802 */ /* 0x000fe20000000f00 */
[----:B------:R-:W-:Y:S01]  /*1250*/  ULDC.64 UR4, c[0x4][0x68] ;  /* 0x01001a0000047ab9 */ /* 0x000fe20000000a00 */
[----:B------:R-:W-:Y:S01]  /*1260*/  ULDC.64 UR6, c[0x4][0x8] ;  /* 0x0100020000067ab9 */ /* 0x000fe20000000a00 */
[----:B------:R-:W-:Y:S01]  /*1270*/  IMAD.U32 R4, RZ, RZ, UR4 ;  /* 0x00000004ff047e24 */ /* 0x000fe2000f8e00ff */
[----:B------:R0:W1:Y:S01]  /*1280*/  LDC.64 R14, c[0x4][R0] ;  /* 0x01000000000e7b82 */ /* 0x0000620000000a00 */
[----:B------:R-:W-:Y:S01]  /*1290*/  IMAD.U32 R5, RZ, RZ, UR5 ;  /* 0x00000005ff057e24 */ /* 0x000fe2000f8e00ff */
[----:B------:R-:W-:Y:S01]  /*12a0*/  ULDC.64 UR4, c[0x4][0x70] ;  /* 0x01001c0000047ab9 */ /* 0x000fe20000000a00 */
[----:B------:R-:W-:Y:S02]  /*12b0*/  IMAD.U32 R10, RZ, RZ, UR6 ;  /* 0x00000006ff0a7e24 */ /* 0x000fe4000f8e00ff */
[----:B------:R-:W-:Y:S02]  /*12c0*/  IMAD.U32 R6, RZ, RZ, UR4 ;  /* 0x00000004ff067e24 */ /* 0x000fe4000f8e00ff */
[----:B------:R-:W-:-:S02]  /*12d0*/  IMAD.U32 R7, RZ, RZ, UR5 ;  /* 0x00000005ff077e24 */ /* 0x000fc4000f8e00ff */
[----:B------:R-:W-:Y:S02]  /*12e0*/  IMAD.U32 R11, RZ, RZ, UR7 ;  /* 0x00000007ff0b7e24 */ /* 0x000fe4000f8e00ff */
[----:B------:R-:W-:Y:S02]  /*12f0*/  IMAD.MOV.U32 R8, RZ, RZ, 0x1e1 ;  /* 0x000001e1ff087424 */ /* 0x000fe400078e00ff */
[----:B------:R-:W-:Y:S02]  /*1300*/  IMAD.MOV.U32 R12, RZ, RZ, 0x1 ;  /* 0x00000001ff0c7424 */ /* 0x000fe400078e00ff */
[----:B0-----:R-:W-:-:S07]  /*1310*/  IMAD.MOV.U32 R13, RZ, RZ, RZ ;  /* 0x000000ffff0d7224 */ /* 0x001fce00078e00ff */
[----:B------:R-:W-:-:S07]  /*1320*/  LEPC R20, `(.L_x_13) ;  /* 0x000000001014794e */ /* 0x000fce0000000000 */
[----:B-1---5:R-:W-:Y:S05]  /*1330*/  CALL.ABS.NOINC R14 ;  /* 0x000000000e007343 */ /* 0x022fea0003c00000 */
.L_x_13:
[----:B------:R-:W-:-:S04]  /*1340*/  LOP3.LUT R0, R18, 0x1, RZ, 0xfc, !PT ;  /* 0x0000000112007812 */ /* 0x000fc800078efcff */
[----:B------:R-:W-:-:S13]  /*1350*/  ISETP.NE.AND P0, PT, R0, 0x3, PT ;  /* 0x000000030000780c */ /* 0x000fda0003f05270 */
[----:B------:R-:W-:Y:S05]  /*1360*/  @!P0 BRA `(.L_x_14) ;  /* 0x0000000000048947 */ /* 0x000fea0003800000 */
[----:B------:R-:W-:Y:S01]  /*1370*/  BPT.TRAP 0x1 ;  /* 0x000000040000795c */ /* 0x000fe20000300000 */
.L_x_14:
[----:B------:R-:W0:Y:S01]  /*1380*/  S2UR UR5, SR_CgaCtaId ;  /* 0x00000000000579c3 */ /* 0x000e220000008800 */
[----:B------:R-:W-:Y:S01]  /*1390*/  UMOV UR4, 0x400 ;  /* 0x0000040000047882 */ /* 0x000fe20000000000 */
[----:B------:R-:W-:Y:S02]  /*13a0*/  IMAD.U32 R0, RZ, RZ, UR40 ;  /* 0x00000028ff007e24 */ /* 0x000fe4000f8e00ff */
[----:B------:R-:W-:-:S03]  /*13b0*/  IMAD.U32 R3, RZ, RZ, UR41 ;  /* 0x00000029ff037e24 */ /* 0x000fc6000f8e00ff */
[----:B------:R-:W-:Y:S01]  /*13c0*/  SHF.L.U32 R0, R0, 0x1f, RZ ;  /* 0x0000001f00007819 */ /* 0x000fe200000006ff */
[----:B0-----:R-:W-:-:S06]  /*13d0*/  ULEA UR4, UR5, UR4, 0x18 ;  /* 0x0000000405047291 */ /* 0x001fcc000f8ec03f */
[----:B------:R-:W-:-:S04]  /*13e0*/  IMAD.U32 R6, RZ, RZ, UR4 ;  /* 0x00000004ff067e24 */ /* 0x000fc8000f8e00ff */
[----:B------:R-:W-:-:S04]  /*13f0*/  IMAD R3, R3, 0x8, R6 ;  /* 0x0000000803037824 */ /* 0x000fc800078e0206 */
[----:B------:R0:W1:Y:S01]  /*1400*/  SYNCS.PHASECHK.TRANS64.TRYWAIT P1, [R3+URZ], R0 ;  /* 0x00000000030075a7 */ /* 0x000062000802017f */
[----:B------:R-:W-:Y:S05]  /*1410*/  @!P0 BRA `(.L_x_15) ;  /* 0x0000000000048947 */ /* 0x000fea0003800000 */
[----:B------:R-:W-:Y:S01]  /*1420*/  BPT.TRAP 0x1 ;  /* 0x000000040000795c */ /* 0x000fe20000300000 */
.L_x_15:
[----:B------:R-:W-:-:S05]  /*1430*/  IMAD.U32 R4, RZ, RZ, UR44 ;  /* 0x0000002cff047e24 */ /* 0x000fca000f8e00ff */
[----:B------:R-:W-:Y:S01]  /*1440*/  ISETP.GE.AND P2, PT, R4, 0x1, PT ;  /* 0x000000010400780c */ /* 0x000fe20003f46270 */
[----:B-1----:R-:W-:-:S12]  /*1450*/  @P1 BRA `(.L_x_16) ;  /* 0x0000000000081947 */ /* 0x002fd80003800000 */
[----:B------:R-:W1:Y:S02]  /*1460*/  SYNCS.PHASECHK.TRANS64.TRYWAIT P1, [R3+URZ], R0 ;  /* 0x00000000030075a7 */ /* 0x000e64000802017f */
[----:B-1----:R-:W-:Y:S05]  /*1470*/  @!P1 BRA `(.L_x_17) ;  /* 0x0000005400b09947 */ /* 0x002fea0003800000 */
.L_x_16:
[----:B------:R-:W-:Y:S05]  /*1480*/  WARPSYNC.ALL ;  /* 0x0000000000007948 */ /* 0x000fea0003800000 */
[----:B------:R-:W-:Y:S01]  /*1490*/  R2UR UR4, R6 ;  /* 0x00000000060472ca */ /* 0x000fe200000e0000 */
[----:B------:R-:W-:Y:S01]  /*14a0*/  ULEA UR5, UR41, UR45, 0xa ;  /* 0x0000002d29057291 */ /* 0x000fe2000f8e503f */
[----:B------:R-:W-:Y:S01]  /*14b0*/  WARPGROUP.ARRIVE ;  /* 0x00000000000079c5 */ /* 0x000fe20000000000 */
[----:B------:R-:W-:Y:S01]  /*14c0*/  UMOV UR9, 0x40000040 ;  /* 0x4000004000097882 */ /* 0x000fe20000000000 */
[----:B------:R-:W-:-:S04]  /*14d0*/  UMOV UR11, 0x40000040 ;  /* 0x40000040000b7882 */ /* 0x000fc80000000000 */
[----:B------:R-:W-:-:S05]  /*14e0*/  UMOV UR8, UR5 ;  /* 0x0000000500087c82 */ /* 0x000fca0008000000 */
[----:B------:R-:W-:-:S04]  /*14f0*/  UIADD3 UR4, UR4, 0x8100, URZ ;  /* 0x0000810004047890 */ /* 0x000fc8000fffe03f */
[----:B------:R-:W-:-:S04]  /*1500*/  USHF.R.U32.HI UR4, URZ, 0x4, UR4 ;  /* 0x000000043f047899 */ /* 0x000fc80008011604 */
[----:B------:R-:W-:-:S04]  /*1510*/  ULOP3.LUT UR4, UR4, 0x3fff, URZ, 0xc0, !UPT ;  /* 0x00003fff04047892 */ /* 0x000fc8000f8ec03f */
[----:B------:R-:W-:-:S04]  /*1520*/  ULOP3.LUT UR4, UR4, 0x10000, URZ, 0xfc, !UPT ;  /* 0x0001000004047892 */ /* 0x000fc8000f8efc3f */
[----:B------:R-:W-:-:S07]  /*1530*/  ULEA UR6, UR41, UR4, 0xa ;  /* 0x0000000429067291 */ /* 0x000fce000f8e503f */
[----:B------:R-:W-:Y:S02]  /*1540*/  UMOV UR10, UR6 ;  /* 0x00000006000a7c82 */ /* 0x000fe40008000000 */
[----:B------:R-:W-:Y:S01]  /*1550*/  IGMMA.64x128x32.S8.S8 R24, gdesc[UR8], RZ, !UPT, gsb0 ;  /* 0x03600000081879f1 */ /* 0x000fe2000c0410ff */
[----:B------:R-:W-:Y:S02]  /*1560*/  UIADD3 UR8, UR5, 0x2, URZ ;  /* 0x0000000205087890 */ /* 0x000fe4000fffe03f */
[----:B------:R-:W-:Y:S01]  /*1570*/  UIADD3 UR10, UR6, 0x2, URZ ;  /* 0x00000002060a7890 */ /* 0x000fe2000fffe03f */
[----:B------:R-:W-:Y:S01]  /*1580*/  UMOV UR9, 0x40000040 ;  /* 0x4000004000097882 */ /* 0x000fe20000000000 */
[----:B------:R-:W-:Y:S01]  /*1590*/  UMOV UR11, 0x40000040 ;  /* 0x40000040000b7882 */ /* 0x000fe20000000000 */
[----:B------:R-:W-:Y:S02]  /*15a0*/  WARPGROUP.DEPBAR.LE gsb0, 0x0 ;  /* 0x00008000000079c5 */ /* 0x000fe40000010000 */
[----:B------:R-:W-:-:S06]  /*15b0*/  WARPGROUP.ARRIVE ;  /* 0x00000000000079c5 */ /* 0x000fcc0000000000 */
[----:B------:R-:W-:Y:S01]  /*15c0*/  IGMMA.64x128x32.S8.S8 R24, gdesc[UR8], R24, gsb0 ;  /* 0x03600000081879f1 */ /* 0x000fe20008041018 */
        /* <DEDUP_REMOVED lines=13> */
[----:B------:R-:W-:Y:S03]  /*16a0*/  IGMMA.64x128x32.S8.S8 R24, gdesc[UR8], R24, gsb0 ;  /* 0x03600000081879f1 */ /* 0x000fe60008041018 */
[----:B------:R-:W-:Y:S02]  /*16b0*/  WARPGROUP.DEPBAR.LE gsb0, 0x0 ;  /* 0x00008000000079c5 */ /* 0x000fe40000010000 */
[----:B------:R-:W-:Y:S05]  /*16c0*/  @!P2 BRA `(.L_x_18) ;  /* 0x000000040024a947 */ /* 0x000fea0003800000 */
[----:B------:R-:W-:Y:S01]  /*16d0*/  UIADD3 UR5, UR41, 0x1, URZ ;  /* 0x0000000129057890 */ /* 0x000fe2000fffe03f */
[----:B01----:R-:W-:Y:S02]  /*16e0*/  IMAD.U32 R0, RZ, RZ, UR44 ;  /* 0x0000002cff007e24 */ /* 0x003fe4000f8e00ff */
[----:B------:R-:W-:Y:S01]  /*16f0*/  IMAD.U32 R3, RZ, RZ, UR41 ;  /* 0x00000029ff037e24 */ /* 0x000fe2000f8e00ff */
[----:B------:R-:W-:-:S04]  /*1700*/  UISETP.NE.AND UP0, UPT, UR5, 0x2, UPT ;  /* 0x000000020500788c */ /* 0x000fc8000bf05270 */
[----:B------:R-:W-:Y:S02]  /*1710*/  USEL UR6, URZ, 0x1, UP0 ;  /* 0x000000013f067887 */ /* 0x000fe40008000000 */
[----:B------:R-:W-:Y:S02]  /*1720*/  USEL UR5, UR5, URZ, UP0 ;  /* 0x0000003f05057287 */ /* 0x000fe40008000000 */
[----:B------:R-:W-:-:S06]  /*1730*/  ULOP3.LUT UR6, UR40, UR6, URZ, 0x3c, !UPT ;  /* 0x0000000628067292 */ /* 0x000fcc000f8e3c3f */
[----:B------:R-:W-:-:S07]  /*1740*/  IMAD.U32 R7, RZ, RZ, UR6 ;  /* 0x00000006ff077e24 */ /* 0x000fce000f8e00ff */
.L_x_25:
[----:B0-----:R-:W-:Y:S05]  /*1750*/  @!P0 BRA `(.L_x_19) ;  /* 0x0000000000048947 */ /* 0x001fea0003800000 */
[----:B------:R-:W-:Y:S01]  /*1760*/  BPT.TRAP 0x1 ;  /* 0x000000040000795c */ /* 0x000fe20000300000 */
.L_x_19:
[----:B------:R-:W0:Y:S01]  /*1770*/  S2UR UR7, SR_CgaCtaId ;  /* 0x00000000000779c3 */ /* 0x000e220000008800 */
[----:B------:R-:W-:Y:S01]  /*1780*/  UMOV UR6, 0x400 ;  /* 0x0000040000067882 */ /* 0x000fe20000000000 */
[----:B------:R-:W-:Y:S01]  /*1790*/  IMAD.U32 R5, RZ, RZ, UR5 ;  /* 0x00000005ff057e24 */ /* 0x000fe2000f8e00ff */
[----:B------:R-:W-:Y:S01]  /*17a0*/  SHF.L.U32 R4, R7, 0x1f, RZ ;  /* 0x0000001f07047819 */ /* 0x000fe200000006ff */
[----:B0-----:R-:W-:-:S06]  /*17b0*/  ULEA UR6, UR7, UR6, 0x18 ;  /* 0x0000000607067291 */ /* 0x001fcc000f8ec03f */
[----:B------:R-:W-:-:S04]  /*17c0*/  IMAD.U32 R6, RZ, RZ, UR6 ;  /* 0x00000006ff067e24 */ /* 0x000fc8000f8e00ff */
[----:B------:R-:W-:-:S04]  /*17d0*/  IMAD R5, R5, 0x8, R6 ;  /* 0x0000000805057824 */ /* 0x000fc800078e0206 */
[----:B------:R0:W1:Y:S01]  /*17e0*/  SYNCS.PHASECHK.TRANS64.TRYWAIT P1, [R5+URZ], R4 ;  /* 0x00000004050075a7 */ /* 0x000062000802017f */
[----:B------:R-:W-:Y:S05]  /*17f0*/  @!P0 BRA `(.L_x_20) ;  /* 0x0000000000048947 */ /* 0x000fea0003800000 */
[----:B------:R-:W-:Y:S01]  /*1800*/  BPT.TRAP 0x1 ;  /* 0x000000040000795c */ /* 0x000fe20000300000 */
.L_x_20:
[----:B-1----:R-:W-:Y:S05]  /*1810*/  @P1 BRA `(.L_x_21) ;  /* 0x0000000000081947 */ /* 0x002fea0003800000 */
[----:B------:R-:W1:Y:S02]  /*1820*/  SYNCS.PHASECHK.TRANS64.TRYWAIT P1, [R5+URZ], R4 ;  /* 0x00000004050075a7 */ /* 0x000e64000802017f */
[----:B-1----:R-:W-:Y:S05]  /*1830*/  @!P1 BRA `(.L_x_22) ;  /* 0x0000005000d49947 */ /* 0x002fea0003800000 */
.L_x_21:
[----:B------:R-:W-:Y:S01]  /*1840*/  ULEA UR6, UR5, UR45, 0xa ;  /* 0x0000002d05067291 */ /* 0x000fe2000f8e503f */
[----:B------:R-:W-:Y:S01]  /*1850*/  WARPGROUP.ARRIVE ;  /* 0x00000000000079c5 */ /* 0x000fe20000000000 */
[----:B------:R-:W-:Y:S01]  /*1860*/  ULEA UR7, UR5, UR4, 0xa ;  /* 0x0000000405077291 */ /* 0x000fe2000f8e503f */
[----:B------:R-:W-:Y:S01]  /*1870*/  UMOV UR9, 0x40000040 ;  /* 0x4000004000097882 */ /* 0x000fe20000000000 */
[----:B------:R-:W-:-:S03]  /*1880*/  UMOV UR11, 0x40000040 ;  /* 0x40000040000b7882 */ /* 0x000fc60000000000 */
[----:B------:R-:W-:Y:S02]  /*1890*/  UMOV UR8, UR6 ;  /* 0x0000000600087c82 */ /* 0x000fe40008000000 */
[----:B------:R-:W-:Y:S02]  /*18a0*/  UMOV UR10, UR7 ;  /* 0x00000007000a7c82 */ /* 0x000fe40008000000 */
[----:B------:R-:W-:Y:S01]  /*18b0*/  IGMMA.64x128x32.S8.S8 R24, gdesc[UR8], R24, gsb0 ;  /* 0x03600000081879f1 */ /* 0x000fe20008041018 */
[----:B------:R-:W-:Y:S02]  /*18c0*/  UIADD3 UR8, UR6, 0x2, URZ ;  /* 0x0000000206087890 */ /* 0x000fe4000fffe03f */
[----:B------:R-:W-:Y:S01]  /*18d0*/  UIADD3 UR10, UR7, 0x2, URZ ;  /* 0x00000002070a7890 */ /* 0x000fe2000fffe03f */
[----:B------:R-:W-:Y:S01]  /*18e0*/  UMOV UR9, 0x40000040 ;  /* 0x4000004000097882 */ /* 0x000fe20000000000 */
[----:B------:R-:W-:Y:S01]  /*18f0*/  UMOV UR11, 0x40000040 ;  /* 0x40000040000b7882 */ /* 0x000fe20000000000 */
[----:B------:R-:W-:-:S02]  /*1900*/  WARPGROUP.DEPBAR.LE gsb0, 0x0 ;  /* 0x00008000000079c5 */ /* 0x000fc40000010000 */
        /* <DEDUP_REMOVED lines=18> */
[----:B------:R-:W-:Y:S01]  /*1a30*/  BPT.TRAP 0x1 ;  /* 0x000000040000795c */ /* 0x000fe20000300000 */
.L_x_23:
[----:B01----:R-:W-:Y:S01]  /*1a40*/  IMAD R4, R3, 0x8, R6 ;  /* 0x0000000803047824 */ /* 0x003fe200078e0206 */
[----:B------:R-:W-:-:S03]  /*1a50*/  ISETP.GT.U32.AND P1, PT, R18, 0x1, PT ;  /* 0x000000011200780c */ /* 0x000fc60003f24070 */
[----:B------:R-:W-:-:S05]  /*1a60*/  VIADD R4, R4, 0x10 ;  /* 0x0000001004047836 */ /* 0x000fca0000000000 */
[----:B------:R-:W-:-:S04]  /*1a70*/  PRMT R4, RZ, 0x654, R4 ;  /* 0x00000654ff047816 */ /* 0x000fc80000000004 */
[----:B------:R0:W-:Y:S01]  /*1a80*/  SYNCS.ARRIVE.TRANS64.RED.A1T0 RZ, [R4+URZ], RZ ;  /* 0x000000ff04ff79a7 */ /* 0x0001e2000810043f */
[----:B------:R-:W-:Y:S05]  /*1a90*/  @P1 BRA `(.L_x_24) ;  /* 0x0000000000041947 */ /* 0x000fea0003800000 */
[----:B------:R-:W-:Y:S01]  /*1aa0*/  BPT.TRAP 0x1 ;  /* 0x000000040000795c */ /* 0x000fe20000300000 */
.L_x_24:
[----:B------:R-:W-:Y:S01]  /*1ab0*/  UIADD3 UR5, UR5, 0x1, URZ ;  /* 0x0000000105057890 */ /* 0x000fe2000fffe03f */
[C---:B------:R-:W-:Y:S01]  /*1ac0*/  ISETP.GT.AND P2, PT, R0.reuse, 0x1, PT ;  /* 0x000000010000780c */ /* 0x040fe20003f44270 */
[----:B------:R-:W-:Y:S02]  /*1ad0*/  VIADD R3, R3, 0x1 ;  /* 0x0000000103037836 */ /* 0x000fe40000000000 */
[----:B------:R-:W-:Y:S01]  /*1ae0*/  UISETP.NE.AND UP0, UPT, UR5, 0x2, UPT ;  /* 0x000000020500788c */ /* 0x000fe2000bf05270 */
[----:B------:R-:W-:Y:S02]  /*1af0*/  VIADD R0, R0, 0xffffffff ;  /* 0xffffffff00007836 */ /* 0x000fe40000000000 */
[C---:B------:R-:W-:Y:S01]  /*1b00*/  ISETP.NE.AND P1, PT, R3.reuse, 0x2, PT ;  /* 0x000000020300780c */ /* 0x040fe20003f25270 */
[----:B------:R-:W-:Y:S02]  /*1b10*/  USEL UR6, URZ, 0x1, UP0 ;  /* 0x000000013f067887 */ /* 0x000fe40008000000 */
[----:B------:R-:W-:Y:S01]  /*1b20*/  USEL UR5, UR5, URZ, UP0 ;  /* 0x0000003f05057287 */ /* 0x000fe20008000000 */
[----:B------:R-:W-:-:S03]  /*1b30*/  SEL R3, R3, RZ, P1 ;  /* 0x000000ff03037207 */ /* 0x000fc60000800000 */
[----:B------:R-:W-:Y:S01]  /*1b40*/  LOP3.LUT R7, R7, UR6, RZ, 0x3c, !PT ;  /* 0x0000000607077c12 */ /* 0x000fe2000f8e3cff */
[----:B------:R-:W-:Y:S07]  /*1b50*/  @P2 BRA `(.L_x_25) ;  /* 0xfffffff800fc2947 */ /* 0x000fee000383ffff */
.L_x_18:
[----:B01----:R-:W0:Y:S02]  /*1b60*/  LDC R0, c[0x0][0x28c] ;  /* 0x0000a300ff007b82 */ /* 0x003e240000000800 */
[----:B0-----:R-:W-:-:S13]  /*1b70*/  ISETP.GE.AND P1, PT, R0, 0x1, PT ;  /* 0x000000010000780c */ /* 0x001fda0003f26270 */
[----:B------:R-:W-:Y:S05]  /*1b80*/  @!P1 BRA `(.L_x_26) ;  /* 0x0000000000309947 */ /* 0x000fea0003800000 */
[----:B------:R-:W-:Y:S05]  /*1b90*/  @!P0 BRA `(.L_x_27) ;  /* 0x0000000000048947 */ /* 0x000fea0003800000 */
[----:B------:R-:W-:Y:S01]  /*1ba0*/  BPT.TRAP 0x1 ;  /* 0x000000040000795c */ /* 0x000fe20000300000 */
.L_x_27:
[----:B------:R-:W-:Y:S01]  /*1bb0*/  UIADD3 UR4, UR44, UR41, URZ ;  /* 0x000000292c047290 */ /* 0x000fe2000fffe03f */
[----:B------:R-:W-:-:S03]  /*1bc0*/  ISETP.GT.U32.AND P0, PT, R18, 0x1, PT ;  /* 0x000000011200780c */ /* 0x000fc60003f04070 */
[----:B------:R-:W-:-:S04]  /*1bd0*/  USHF.L.U32 UR4, UR4, 0x3, URZ ;  /* 0x0000000304047899 */ /* 0x000fc8000800063f */
[----:B------:R-:W-:-:S06]  /*1be0*/  ULOP3.LUT UR4, UR4, 0x8, URZ, 0xc0, !UPT ;  /* 0x0000000804047892 */ /* 0x000fcc000f8ec03f */
[----:B------:R-:W-:-:S05]  /*1bf0*/  IMAD.U32 R3, RZ, RZ, UR4 ;  /* 0x00000004ff037e24 */ /* 0x000fca000f8e00ff */
[----:B------:R-:W-:-:S04]  /*1c00*/  IADD3 R0, R6, 0x10, R3 ;  /* 0x0000001006007810 */ /* 0x000fc80007ffe003 */
[----:B------:R-:W-:-:S04]  /*1c10*/  PRMT R0, RZ, 0x654, R0 ;  /* 0x00000654ff007816 */ /* 0x000fc80000000000 */
[----:B------:R0:W-:Y:S01]  /*1c20*/  SYNCS.ARRIVE.TRANS64.RED.A1T0 RZ, [R0+URZ], RZ ;  /* 0x000000ff00ff79a7 */ /* 0x0001e2000810043f */
[----:B------:R-:W-:Y:S05]  /*1c30*/  @P0 BRA `(.L_x_26) ;  /* 0x0000000000040947 */ /* 0x000fea0003800000 */
[----:B------:R-:W-:Y:S01]  /*1c40*/  BPT.TRAP 0x1 ;  /* 0x000000040000795c */ /* 0x000fe20000300000 */
.L_x_26:
[----:B------:R-:W-:Y:S01]  /*1c50*/  IMAD.SHL.U32 R98, R98, 0x80, RZ ;  /* 0x0000008062627824 */ /* 0x000fe200078e00ff */
[----:B------:R-:W-:Y:S01]  /*1c60*/  ULDC UR4, c[0x0][0x288] ;  /* 0x0000a20000047ab9 */ /* 0x000fe20000000800 */
[----:B------:R-:W-:Y:S02]  /*1c70*/  IMAD.SHL.U32 R10, R99, 0x80, RZ ;  /* 0x00000080630a7824 */ /* 0x000fe400078e00ff */
[----:B0-----:R-:W-:Y:S01]  /*1c80*/  IMAD.MOV.U32 R0, RZ, RZ, -0x1 ;  /* 0xffffffffff007424 */ /* 0x001fe200078e00ff */
[----:B------:R-:W-:Y:S01]  /*1c90*/  ISETP.GE.AND P0, PT, R98, UR4, PT ;  /* 0x0000000462007c0c */ /* 0x000fe2000bf06270 */
[----:B------:R-:W-:-:S03]  /*1ca0*/  ULDC UR4, c[0x0][0x284] ;  /* 0x0000a10000047ab9 */ /* 0x000fc60000000800 */
[----:B------:R-:W-:-:S13]  /*1cb0*/  ISETP.GE.OR P0, PT, R10, UR4, P0 ;  /* 0x000000040a007c0c */ /* 0x000fda0008706670 */
[----:B------:R-:W-:Y:S05]  /*1cc0*/  @P0 BRA `(.L_x_28) ;  /* 0x0000003000c80947 */ /* 0x000fea0003800000 */
[----:B------:R-:W0:Y:S01]  /*1cd0*/  LDC.64 R12, c[0x0][0x5c8] ;  /* 0x00017200ff0c7b82 */ /* 0x000e220000000a00 */
[----:B------:R-:W-:Y:S01]  /*1ce0*/  SHF.R.S32.HI R11, RZ, 0x1f, R97 ;  /* 0x0000001fff0b7819 */ /* 0x000fe20000011461 */
[----:B------:R-:W-:Y:S01]  /*1cf0*/  ULDC.64 UR4, c[0x0][0x5d0] ;  /* 0x0001740000047ab9 */ /* 0x000fe20000000a00 */
[----:B------:R-:W-:Y:S01]  /*1d00*/  LOP3.LUT R8, R98, 0x6, R91, 0xf8, !PT ;  /* 0x0000000662087812 */ /* 0x000fe200078ef85b */
[----:B------:R-:W-:Y:S01]  /*1d10*/  IMAD.WIDE R14, R99, 0x80, R22 ;  /* 0x00000080630e7825 */ /* 0x000fe200078e0216 */
[----:B------:R-:W-:Y:S02]  /*1d20*/  BSSY B0, `(.L_x_28) ;  /* 0x000032c000007945 */ /* 0x000fe40003800000 */
[----:B------:R-:W-:Y:S01]  /*1d30*/  SHF.R.S32.HI R9, RZ, 0x1f, R8 ;  /* 0x0000001fff097819 */ /* 0x000fe20000011408 */
[----:B------:R-:W-:Y:S02]  /*1d40*/  IMAD R4, R11, UR4, RZ ;  /* 0x000000040b047c24 */ /* 0x000fe4000f8e02ff */
[----:B------:R-:W-:-:S02]  /*1d50*/  IMAD.IADD R102, R95, 0x1, -R10 ;  /* 0x000000015f667824 */ /* 0x000fc400078e0a0a */
[C---:B------:R-:W-:Y:S02]  /*1d60*/  IMAD R3, R97.reuse, UR5, R4 ;  /* 0x0000000561037c24 */ /* 0x040fe4000f8e0204 */
[----:B------:R-:W-:Y:S01]  /*1d70*/  IMAD.WIDE.U32 R4, R97, UR4, R8 ;  /* 0x0000000461047c25 */ /* 0x000fe2000f8e0008 */
[----:B------:R-:W-:-:S03]  /*1d80*/  ULDC.64 UR4, c[0x0][0x5c0] ;  /* 0x0001700000047ab9 */ /* 0x000fc60000000a00 */
[----:B------:R-:W-:Y:S02]  /*1d90*/  IMAD.IADD R5, R5, 0x1, R3 ;  /* 0x0000000105057824 */ /* 0x000fe400078e0203 */
[-C--:B0-----:R-:W-:Y:S02]  /*1da0*/  IMAD R3, R15, R12.reuse, RZ ;  /* 0x0000000c0f037224 */ /* 0x081fe400078e02ff */
[----:B------:R-:W-:-:S04]  /*1db0*/  IMAD.WIDE.U32 R4, R14, R12, R4 ;  /* 0x0000000c0e047225 */ /* 0x000fc800078e0004 */
[----:B------:R-:W-:Y:S01]  /*1dc0*/  IMAD R3, R14, R13, R3 ;  /* 0x0000000d0e037224 */ /* 0x000fe200078e0203 */
[----:B------:R-:W-:-:S04]  /*1dd0*/  IADD3 R4, P0, R4, UR4, RZ ;  /* 0x0000000404047c10 */ /* 0x000fc8000ff1e0ff */
[----:B------:R-:W-:Y:S01]  /*1de0*/  IADD3.X R5, R5, UR5, R3, P0, !PT ;  /* 0x0000000505057c10 */ /* 0x000fe200087fe403 */
[----:B------:R-:W-:Y:S01]  /*1df0*/  IMAD.IADD R3, R89, 0x1, -R98 ;  /* 0x0000000159037824 */ /* 0x000fe200078e0a62 */
[----:B-----5:R-:W-:Y:S02]  /*1e00*/  ISETP.NE.AND P0, PT, R88, RZ, PT ;  /* 0x000000ff5800720c */ /* 0x020fe40003f05270 */
[----:B------:R-:W-:-:S04]  /*1e10*/  LEA R6, P1, R12, R4, 0x3 ;  /* 0x000000040c067211 */ /* 0x000fc800078218ff */
[----:B------:R-:W-:-:S07]  /*1e20*/  LEA.HI.X R7, R12, R5, R13, 0x3, P1 ;  /* 0x000000050c077211 */ /* 0x000fce00008f1c0d */
[----:B------:R-:W-:Y:S05]  /*1e30*/  @!P0 BRA `(.L_x_29) ;  /* 0x0000002400608947 */ /* 0x000fea0003800000 */
[----:B------:R-:W0:Y:S01]  /*1e40*/  LDC.64 R98, c[0x0][0x5b0] ;  /* 0x00016c00ff627b82 */ /* 0x000e220000000a00 */
[----:B------:R-:W-:Y:S01]  /*1e50*/  ULDC.64 UR4, c[0x0][0x5b8] ;  /* 0x00016e0000047ab9 */ /* 0x000fe20000000a00 */
[----:B------:R-:W-:Y:S01]  /*1e60*/  ISETP.GE.AND P1, PT, R102, 0x1, PT ;  /* 0x000000016600780c */ /* 0x000fe20003f26270 */
[----:B------:R-:W-:Y:S01]  /*1e70*/  IMAD R10, R11, UR4, RZ ;  /* 0x000000040b0a7c24 */ /* 0x000fe2000f8e02ff */
[----:B------:R-:W-:Y:S01]  /*1e80*/  BSSY B1, `(.L_x_30) ;  /* 0x000000e000017945 */ /* 0x000fe20003800000 */
[----:B------:R-:W-:Y:S01]  /*1e90*/  IMAD.WIDE.U32 R20, R97, UR4, R8 ;  /* 0x0000000461147c25 */ /* 0x000fe2000f8e0008 */
[----:B------:R-:W-:Y:S02]  /*1ea0*/  ISETP.LT.OR P5, PT, R3, 0x1, !P1 ;  /* 0x000000010300780c */ /* 0x000fe40004fa1670 */
[----:B------:R-:W1:Y:S01]  /*1eb0*/  LDC.64 R100, c[0x0][0x5a8] ;  /* 0x00016a00ff647b82 */ /* 0x000e620000000a00 */
[----:B------:R-:W-:Y:S02]  /*1ec0*/  IMAD R13, R97, UR5, R10 ;  /* 0x00000005610d7c24 */ /* 0x000fe4000f8e020a */
[----:B------:R-:W-:-:S02]  /*1ed0*/  IMAD.MOV.U32 R12, RZ, RZ, R20 ;  /* 0x000000ffff0c7224 */ /* 0x000fc400078e0014 */
[----:B------:R-:W-:Y:S02]  /*1ee0*/  IMAD.IADD R13, R21, 0x1, R13 ;  /* 0x00000001150d7824 */ /* 0x000fe400078e020d */
[-C--:B0-----:R-:W-:Y:S02]  /*1ef0*/  IMAD R10, R15, R98.reuse, RZ ;  /* 0x000000620f0a7224 */ /* 0x081fe400078e02ff */
[----:B------:R-:W-:-:S04]  /*1f00*/  IMAD.WIDE.U32 R8, R14, R98, R12 ;  /* 0x000000620e087225 */ /* 0x000fc800078e000c */
[----:B------:R-:W-:Y:S01]  /*1f10*/  IMAD R97, R14, R99, R10 ;  /* 0x000000630e617224 */ /* 0x000fe200078e020a */
[----:B-1----:R-:W-:-:S04]  /*1f20*/  IADD3 R8, P0, R8, R100, RZ ;  /* 0x0000006408087210 */ /* 0x002fc80007f1e0ff */
[----:B------:R-:W-:Y:S01]  /*1f30*/  IADD3.X R9, R101, R9, R97, P0, !PT ;  /* 0x0000000965097210 */ /* 0x000fe200007fe461 */
[----:B------:R-:W-:Y:S08]  /*1f40*/  @P5 BRA `(.L_x_31) ;  /* 0x0000000000045947 */ /* 0x000ff00003800000 */
[----:B------:R0:W5:Y:S02]  /*1f50*/  LDG.E.U8 R96, desc[UR38][R8.64] ;  /* 0x0000002608607981 */ /* 0x000164000c1e1100 */
.L_x_31:
[----:B------:R-:W-:Y:S05]  /*1f60*/  BSYNC B1 ;  /* 0x0000000000017941 */ /* 0x000fea0003800000 */
.L_x_30:
[----:B-----5:R-:W-:Y:S01]  /*1f70*/  LOP3.LUT R15, R96, 0xffff, RZ, 0xc0, !PT ;  /* 0x0000ffff600f7812 */ /* 0x020fe200078ec0ff */
[C---:B------:R-:W-:Y:S01]  /*1f80*/  IMAD.SHL.U32 R10, R98.reuse, 0x8, RZ ;  /* 0x00000008620a7824 */ /* 0x040fe200078e00ff */
[----:B------:R-:W-:Y:S01]  /*1f90*/  SHF.L.U64.HI R11, R98, 0x3, R99 ;  /* 0x00000003620b7819 */ /* 0x000fe20000010263 */
[----:B------:R-:W-:Y:S01]  /*1fa0*/  BSSY B1, `(.L_x_32) ;  /* 0x000000e000017945 */ /* 0x000fe20003800000 */
[----:B------:R-:W-:Y:S02]  /*1fb0*/  PRMT R15, R15, 0x8880, RZ ;  /* 0x000088800f0f7816 */ /* 0x000fe400000000ff */
[----:B------:R-:W-:Y:S01]  /*1fc0*/  ISETP.LT.OR P2, PT, R3, 0x2, !P1 ;  /* 0x000000020300780c */ /* 0x000fe20004f41670 */
[----:B------:R-:W-:Y:S01]  /*1fd0*/  IMAD.WIDE.U32 R10, R14, R98, R10 ;  /* 0x000000620e0a7225 */ /* 0x000fe200078e000a */
[----:B------:R-:W-:-:S03]  /*1fe0*/  ISETP.GE.AND P0, PT, R102, 0x9, PT ;  /* 0x000000096600780c */ /* 0x000fc60003f06270 */
[----:B------:R-:W-:Y:S01]  /*1ff0*/  IMAD R14, R15, R88, RZ ;  /* 0x000000580f0e7224 */ /* 0x000fe200078e02ff */
[----:B------:R-:W-:Y:S01]  /*2000*/  IADD3 R10, P3, P4, R20, R100, R10 ;  /* 0x00000064140a7210 */ /* 0x000fe20007c7e00a */
[----:B------:R-:W-:Y:S02]  /*2010*/  IMAD.IADD R20, R97, 0x1, R11 ;  /* 0x0000000161147824 */ /* 0x000fe400078e020b */
[----:B------:R-:W-:-:S05]  /*2020*/  @!P5 IMAD R15, R24, R19, R14 ;  /* 0x00000013180fd224 */ /* 0x000fca00078e020e */
[----:B------:R1:W-:Y:S01]  /*2030*/  @!P5 STG.E.U8 desc[UR38][R4.64], R15 ;  /* 0x0000000f0400d986 */ /* 0x0003e2000c101126 */
[----:B------:R-:W-:Y:S05]  /*2040*/  @P2 BRA `(.L_x_33) ;  /* 0x00000000000c2947 */ /* 0x000fea0003800000 */
[----:B------:R-:W1:Y:S02]  /*2050*/  LDG.E.U8 R96, desc[UR38][R8.64+0x1] ;  /* 0x0000012608607981 */ /* 0x000e64000c1e1100 */
[----:B-1----:R-:W-:-:S05]  /*2060*/  PRMT R15, R96, 0x8880, RZ ;  /* 0x00008880600f7816 */ /* 0x002fca00000000ff */
[----:B------:R-:W-:-:S07]  /*2070*/  IMAD R14, R15, R88, RZ ;  /* 0x000000580f0e7224 */ /* 0x000fce00078e02ff */
.L_x_33:
[----:B------:R-:W-:Y:S05]  /*2080*/  BSYNC B1 ;  /* 0x0000000000017941 */ /* 0x000fea0003800000 */
.L_x_32:
[----:B------:R-:W-:Y:S01]  /*2090*/  ISETP.LT.OR P5, PT, R3, 0x1, !P0 ;  /* 0x000000010300780c */ /* 0x000fe200047a1670 */
[----:B------:R-:W-:Y:S01]  /*20a0*/  @!P2 IMAD R25, R25, R19, R14 ;  /* 0x000000131919a224 */ /* 0x000fe200078e020e */
[----:B------:R-:W-:Y:S01]  /*20b0*/  BSSY B1, `(.L_x_34) ;  /* 0x000000a000017945 */ /* 0x000fe20003800000 */
[----:B------:R-:W-:Y:S02]  /*20c0*/  IADD3.X R11, R13, R101, R20, P3, P4 ;  /* 0x000000650d0b7210 */ /* 0x000fe40001fe8414 */
[C---:B------:R-:W-:Y:S01]  /*20d0*/  ISETP.LT.OR P3, PT, R3.reuse, 0x2, !P0 ;  /* 0x000000020300780c */ /* 0x040fe20004761670 */
[----:B------:R2:W-:Y:S01]  /*20e0*/  @!P2 STG.E.U8 desc[UR38][R4.64+0x1], R25 ;  /* 0x000001190400a986 */ /* 0x0005e2000c101126 */
[C---:B------:R-:W-:Y:S02]  /*20f0*/  ISETP.LT.OR P4, PT, R3.reuse, 0x9, !P1 ;  /* 0x000000090300780c */ /* 0x040fe40004f81670 */
[----:B------:R-:W-:-:S04]  /*2100*/  ISETP.LT.OR P2, PT, R3, 0xa, !P1 ;  /* 0x0000000a0300780c */ /* 0x000fc80004f41670 */
[----:B------:R-:W-:Y:S09]  /*2110*/  @P5 BRA `(.L_x_35) ;  /* 0x00000000000c5947 */ /* 0x000ff20003800000 */
[----:B------:R-:W3:Y:S02]  /*2120*/  LDG.E.U8 R96, desc[UR38][R10.64] ;  /* 0x000000260a607981 */ /* 0x000ee4000c1e1100 */
[----:B---3--:R-:W-:-:S05]  /*2130*/  PRMT R13, R96, 0x8880, RZ ;  /* 0x00008880600d7816 */ /* 0x008fca00000000ff */
[----:B------:R-:W-:-:S07]  /*2140*/  IMAD R14, R13, R88, RZ ;  /* 0x000000580d0e7224 */ /* 0x000fce00078e02ff */
.L_x_35:
[----:B------:R-:W-:Y:S05]  /*2150*/  BSYNC B1 ;  /* 0x0000000000017941 */ /* 0x000fea0003800000 */
.L_x_34:
[----:B------:R-:W-:Y:S01]  /*2160*/  @!P5 IMAD R13, R26, R19, R14 ;  /* 0x000000131a0dd224 */ /* 0x000fe200078e020e */
[----:B------:R-:W-:Y:S04]  /*2170*/  BSSY B1, `(.L_x_36) ;  /* 0x0000006000017945 */ /* 0x000fe80003800000 */
[----:B------:R3:W-:Y:S01]  /*2180*/  @!P5 STG.E.U8 desc[UR38][R6.64], R13 ;  /* 0x0000000d0600d986 */ /* 0x0007e2000c101126 */
[----:B------:R-:W-:Y:S05]  /*2190*/  @P3 BRA `(.L_x_37) ;  /* 0x00000000000c3947 */ /* 0x000fea0003800000 */
[----:B------:R-:W3:Y:S02]  /*21a0*/  LDG.E.U8 R96, desc[UR38][R10.64+0x1] ;  /* 0x000001260a607981 */ /* 0x000ee4000c1e1100 */
[----:B---3--:R-:W-:-:S05]  /*21b0*/  PRMT R13, R96, 0x8880, RZ ;  /* 0x00008880600d7816 */ /* 0x008fca00000000ff */
[----:B------:R-:W-:-:S07]  /*21c0*/  IMAD R14, R13, R88, RZ ;  /* 0x000000580d0e7224 */ /* 0x000fce00078e02ff */
.L_x_37:
[----:B------:R-:W-:Y:S05]  /*21d0*/  BSYNC B1 ;  /* 0x0000000000017941 */ /* 0x000fea0003800000 */
.L_x_36:
[----:B------:R-:W-:Y:S01]  /*21e0*/  @!P3 IMAD R27, R27, R19, R14 ;  /* 0x000000131b1bb224 */ /* 0x000fe200078e020e */
[----:B------:R-:W-:Y:S04]  /*21f0*/  BSSY B1, `(.L_x_38) ;  /* 0x0000006000017945 */ /* 0x000fe80003800000 */
[----:B------:R4:W-:Y:S01]  /*2200*/  @!P3 STG.E.U8 desc[UR38][R6.64+0x1], R27 ;  /* 0x0000011b0600b986 */ /* 0x0009e2000c101126 */
[----:B------:R-:W-:Y:S05]  /*2210*/  @P4 BRA `(.L_x_39) ;  /* 0x00000000000c4947 */ /* 0x000fea0003800000 */
[----:B------:R-:W3:Y:S02]  /*2220*/  LDG.E.U8 R96, desc[UR38][R8.64+0x8] ;  /* 0x0000082608607981 */ /* 0x000ee4000c1e1100 */
[----:B---3--:R-:W-:-:S05]  /*2230*/  PRMT R13, R96, 0x8880, RZ ;  /* 0x00008880600d7816 */ /* 0x008fca00000000ff */
[----:B------:R-:W-:-:S07]  /*2240*/  IMAD R14, R13, R88, RZ ;  /* 0x000000580d0e7224 */ /* 0x000fce00078e02ff */
.L_x_39:
[----:B------:R-:W-:Y:S05]  /*2250*/  BSYNC B1 ;  /* 0x0000000000017941 */ /* 0x000fea0003800000 */
.L_x_38:
[----:B---3--:R-:W-:Y:S01]  /*2260*/  @!P4 IMAD R13, R28, R19, R14 ;  /* 0x000000131c0dc224 */ /* 0x008fe200078e020e */
[----:B------:R-:W-:Y:S04]  /*2270*/  BSSY B1, `(.L_x_40) ;  /* 0x0000006000017945 */ /* 0x000fe80003800000 */
[----:B------:R3:W-:Y:S01]  /*2280*/  @!P4 STG.E.U8 desc[UR38][R4.64+0x8], R13 ;  /* 0x0000080d0400c986 */ /* 0x0007e2000c101126 */
[----:B------:R-:W-:Y:S05]  /*2290*/  @P2 BRA `(.L_x_41) ;  /* 0x00000000000c2947 */ /* 0x000fea0003800000 */
[----:B------:R-:W3:Y:S02]  /*22a0*/  LDG.E.U8 R96, desc[UR38][R8.64+0x9] ;  /* 0x0000092608607981 */ /* 0x000ee4000c1e1100 */
[----:B---3--:R-:W-:-:S05]  /*22b0*/  PRMT R13, R96, 0x8880, RZ ;  /* 0x00008880600d7816 */ /* 0x008fca00000000ff */
[----:B------:R-:W-:-:S07]  /*22c0*/  IMAD R14, R13, R88, RZ ;  /* 0x000000580d0e7224 */ /* 0x000fce00078e02ff */
.L_x_41:
[----:B------:R-:W-:Y:S05]  /*22d0*/  BSYNC B1 ;  /* 0x0000000000017941 */ /* 0x000fea0003800000 */
.L_x_40:
[----:B------:R-:W-:Y:S01]  /*22e0*/  ISETP.LT.OR P4, PT, R3, 0x9, !P0 ;  /* 0x000000090300780c */ /* 0x000fe20004781670 */
[----:B------:R-:W-:Y:S01]  /*22f0*/  @!P2 IMAD R29, R29, R19, R14 ;  /* 0x000000131d1da224 */ /* 0x000fe200078e020e */
[----:B------:R-:W-:Y:S01]  /*2300*/  BSSY B1, `(.L_x_42) ;  /* 0x0000009000017945 */ /* 0x000fe20003800000 */
[C---:B------:R-:W-:Y:S02]  /*2310*/  ISETP.LT.OR P3, PT, R3.reuse, 0xa, !P0 ;  /* 0x0000000a0300780c */ /* 0x040fe40004761670 */
[C---:B------:R-:W-:Y:S01]  /*2320*/  ISETP.LT.OR P5, PT, R3.reuse, 0x11, !P1 ;  /* 0x000000110300780c */ /* 0x040fe20004fa1670 */
[----:B------:R0:W-:Y:S01]  /*2330*/  @!P2 STG.E.U8 desc[UR38][R4.64+0x9], R29 ;  /* 0x0000091d0400a986 */ /* 0x0001e2000c101126 */
[----:B------:R-:W-:-:S06]  /*2340*/  ISETP.LT.OR P2, PT, R3, 0x12, !P1 ;  /* 0x000000120300780c */ /* 0x000fcc0004f41670 */
[----:B------:R-:W-:Y:S07]  /*2350*/  @P4 BRA `(.L_x_43) ;  /* 0x00000000000c4947 */ /* 0x000fee0003800000 */
[----:B------:R-:W3:Y:S02]  /*2360*/  LDG.E.U8 R96, desc[UR38][R10.64+0x8] ;  /* 0x000008260a607981 */ /* 0x000ee4000c1e1100 */
[----:B---3--:R-:W-:-:S05]  /*2370*/  PRMT R13, R96, 0x8880, RZ ;  /* 0x00008880600d7816 */ /* 0x008fca00000000ff */
[----:B------:R-:W-:-:S07]  /*2380*/  IMAD R14, R13, R88, RZ ;  /* 0x000000580d0e7224 */ /* 0x000fce00078e02ff */
.L_x_43:
[----:B------:R-:W-:Y:S05]  /*2390*/  BSYNC B1 ;  /* 0x0000000000017941 */ /* 0x000fea0003800000 */
.L_x_42:
[----:B---3--:R-:W-:Y:S01]  /*23a0*/  @!P4 IMAD R13, R30, R19, R14 ;  /* 0x000000131e0dc224 */ /* 0x008fe200078e020e */
[----:B------:R-:W-:Y:S04]  /*23b0*/  BSSY B1, `(.L_x_44) ;  /* 0x0000006000017945 */ /* 0x000fe80003800000 */
[----:B------:R3:W-:Y:S01]  /*23c0*/  @!P4 STG.E.U8 desc[UR38][R6.64+0x8], R13 ;  /* 0x0000080d0600c986 */ /* 0x0007e2000c101126 */
[----:B------:R-:W-:Y:S05]  /*23d0*/  @P3 BRA `(.L_x_45) ;  /* 0x00000000000c3947 */ /* 0x000fea0003800000 */
[----:B------:R-:W3:Y:S02]  /*23e0*/  LDG.E.U8 R96, desc[UR38][R10.64+0x9] ;  /* 0x000009260a607981 */ /* 0x000ee4000c1e1100 */
[----:B---3--:R-:W-:-:S05]  /*23f0*/  PRMT R13, R96, 0x8880, RZ ;  /* 0x00008880600d7816 */ /* 0x008fca00000000ff */
[----:B------:R-:W-:-:S07]  /*2400*/  IMAD R14, R13, R88, RZ ;  /* 0x000000580d0e7224 */ /* 0x000fce00078e02ff */
.L_x_45:
[----:B------:R-:W-:Y:S05]  /*2410*/  BSYNC B1 ;  /* 0x0000000000017941 */ /* 0x000fea0003800000 */
.L_x_44:
[----:B------:R-:W-:Y:S01]  /*2420*/  @!P3 IMAD R31, R31, R19, R14 ;  /* 0x000000131f1fb224 */ /* 0x000fe200078e020e */
[----:B------:R-:W-:Y:S04]  /*2430*/  BSSY B1, `(.L_x_46) ;  /* 0x0000006000017945 */ /* 0x000fe80003800000 */
[----:B------:R0:W-:Y:S01]  /*2440*/  @!P3 STG.E.U8 desc[UR38][R6.64+0x9], R31 ;  /* 0x0000091f0600b986 */ /* 0x0001e2000c101126 */
[----:B------:R-:W-:Y:S05]  /*2450*/  @P5 BRA `(.L_x_47) ;  /* 0x00000000000c5947 */ /* 0x000fea0003800000 */
[----:B------:R-:W3:Y:S02]  /*2460*/  LDG.E.U8 R96, desc[UR38][R8.64+0x10] ;  /* 0x0000102608607981 */ /* 0x000ee4000c1e1100 */
[----:B---3--:R-:W-:-:S05]  /*2470*/  PRMT R13, R96, 0x8880, RZ ;  /* 0x00008880600d7816 */ /* 0x008fca00000000ff */
[----:B------:R-:W-:-:S07]  /*2480*/  IMAD R14, R13, R88, RZ ;  /* 0x000000580d0e7224 */ /* 0x000fce00078e02ff */
.L_x_47:
[----:B------:R-:W-:Y:S05]  /*2490*/  BSYNC B1 ;  /* 0x0000000000017941 */ /* 0x000fea0003800000 */
.L_x_46:
[----:B---3--:R-:W-:Y:S01]  /*24a0*/  @!P5 IMAD R13, R32, R19, R14 ;  /* 0x00000013200dd224 */ /* 0x008fe200078e020e */
[----:B------:R-:W-:Y:S04]  /*24b0*/  BSSY B1, `(.L_x_48) ;  /* 0x0000006000017945 */ /* 0x000fe80003800000 */
[----:B------:R3:W-:Y:S01]  /*24c0*/  @!P5 STG.E.U8 desc[UR38][R4.64+0x10], R13 ;  /* 0x0000100d0400d986 */ /* 0x0007e2000c101126 */
[----:B------:R-:W-:Y:S05]  /*24d0*/  @P2 BRA `(.L_x_49) ;  /* 0x00000000000c2947 */ /* 0x000fea0003800000 */
[----:B------:R-:W3:Y:S02]  /*24e0*/  LDG.E.U8 R96, desc[UR38][R8.64+0x11] ;  /* 0x0000112608607981 */ /* 0x000ee4000c1e1100 */
[----:B---3--:R-:W-:-:S05]  /*24f0*/  PRMT R13, R96, 0x8880, RZ ;  /* 0x00008880600d7816 */ /* 0x008fca00000000ff */
[----:B------:R-:W-:-:S07]  /*2500*/  IMAD R14, R13, R88, RZ ;  /* 0x000000580d0e7224 */ /* 0x000fce00078e02ff */
.L_x_49:
[----:B------:R-:W-:Y:S05]  /*2510*/  BSYNC B1 ;  /* 0x0000000000017941 */ /* 0x000fea0003800000 */
.L_x_48:
        /* <DEDUP_REMOVED lines=11> */
.L_x_51:
[----:B------:R-:W-:Y:S05]  /*25d0*/  BSYNC B1 ;  /* 0x0000000000017941 */ /* 0x000fea0003800000 */
.L_x_50:
[----:B---3--:R-:W-:Y:S01]  /*25e0*/  @!P4 IMAD R13, R34, R19, R14 ;  /* 0x00000013220dc224 */ /* 0x008fe200078e020e */
[----:B------:R-:W-:Y:S04]  /*25f0*/  BSSY B1, `(.L_x_52) ;  /* 0x0000006000017945 */ /* 0x000fe80003800000 */
[----:B------:R3:W-:Y:S01]  /*2600*/  @!P4 STG.E.U8 desc[UR38][R6.64+0x10], R13 ;  /* 0x0000100d0600c986 */ /* 0x0007e2000c101126 */
[----:B------:R-:W-:Y:S05]  /*2610*/  @P3 BRA `(.L_x_53) ;  /* 0x00000000000c3947 */ /* 0x000fea0003800000 */
[----:B------:R-:W3:Y:S02]  /*2620*/  LDG.E.U8 R96, desc[UR38][R10.64+0x11] ;  /* 0x000011260a607981 */ /* 0x000ee4000c1e1100 */
[----:B---3--:R-:W-:-:S05]  /*2630*/  PRMT R13, R96, 0x8880, RZ ;  /* 0x00008880600d7816 */ /* 0x008fca00000000ff */
[----:B------:R-:W-:-:S07]  /*2640*/  IMAD R14, R13, R88, RZ ;  /* 0x000000580d0e7224 */ /* 0x000fce00078e02ff */
.L_x_53:
[----:B------:R-:W-:Y:S05]  /*2650*/  BSYNC B1 ;  /* 0x0000000000017941 */ /* 0x000fea0003800000 */
.L_x_52:
[----:B------:R-:W-:Y:S01]  /*2660*/  @!P3 IMAD R35, R35, R19, R14 ;  /* 0x000000132323b224 */ /* 0x000fe200078e020e */
[----:B------:R-:W-:Y:S04]  /*2670*/  BSSY B1, `(.L_x_54) ;  /* 0x0000006000017945 */ /* 0x000fe80003800000 */
[----:B------:R0:W-:Y:S01]  /*2680*/  @!P3 STG.E.U8 desc[UR38][R6.64+0x11], R35 ;  /* 0x000011230600b986 */ /* 0x0001e2000c101126 */
[----:B------:R-:W-:Y:S05]  /*2690*/  @P5 BRA `(.L_x_55) ;  /* 0x00000000000c5947 */ /* 0x000fea0003800000 */
[----:B------:R-:W3:Y:S02]  /*26a0*/  LDG.E.U8 R96, desc[UR38][R8.64+0x18] ;  /* 0x0000182608607981 */ /* 0x000ee4000c1e1100 */
[----:B---3--:R-:W-:-:S05]  /*26b0*/  PRMT R13, R96, 0x8880, RZ ;  /* 0x00008880600d7816 */ /* 0x008fca00000000ff */
[----:B------:R-:W-:-:S07]  /*26c0*/  IMAD R14, R13, R88, RZ ;  /* 0x000000580d0e7224 */ /* 0x000fce00078e02ff */
.L_x_55:
[----:B------:R-:W-:Y:S05]  /*26d0*/  BSYNC B1 ;  /* 0x0000000000017941 */ /* 0x000fea0003800000 */
.L_x_54:
[----:B---3--:R-:W-:Y:S01]  /*26e0*/  @!P5 IMAD R13, R36, R19, R14 ;  /* 0x00000013240dd224 */ /* 0x008fe200078e020e */
[----:B------:R-:W-:Y:S04]  /*26f0*/  BSSY B1, `(.L_x_56) ;  /* 0x0000006000017945 */ /* 0x000fe80003800000 */
[----:B------:R3:W-:Y:S01]  /*2700*/  @!P5 STG.E.U8 desc[UR38][R4.64+0x18], R13 ;  /* 0x0000180d0400d986 */ /* 0x0007e2000c101126 */
[----:B------:R-:W-:Y:S05]  /*2710*/  @P2 BRA `(.L_x_57) ;  /* 0x00000000000c2947 */ /* 0x000fea0003800000 */
[----:B------:R-:W3:Y:S02]  /*2720*/  LDG.E.U8 R96, desc[UR38][R8.64+0x19] ;  /* 0x0000192608607981 */ /* 0x000ee4000c1e1100 */
[----:B---3--:R-:W-:-:S05]  /*2730*/  PRMT R13, R96, 0x8880, RZ ;  /* 0x00008880600d7816 */ /* 0x008fca00000000ff */
[----:B------:R-:W-:-:S07]  /*2740*/  IMAD R14, R13, R88, RZ ;  /* 0x000000580d0e7224 */ /* 0x000fce00078e02ff */
.L_x_57:
[----:B------:R-:W-:Y:S05]  /*2750*/  BSYNC B1 ;  /* 0x0000000000017941 */ /* 0x000fea0003800000 */
.L_x_56:
        /* <DEDUP_REMOVED lines=11> */
.L_x_59:
[----:B------:R-:W-:Y:S05]  /*2810*/  BSYNC B1 ;  /* 0x0000000000017941 */ /* 0x000fea0003800000 */
.L_x_58:
[----:B---3--:R-:W-:Y:S01]  /*2820*/  @!P4 IMAD R13, R38, R19, R14 ;  /* 0x00000013260dc224 */ /* 0x008fe200078e020e */
[----:B------:R-:W-:Y:S04]  /*2830*/  BSSY B1, `(.L_x_60) ;  /* 0x0000006000017945 */ /* 0x000fe80003800000 */
[----:B------:R3:W-:Y:S01]  /*2840*/  @!P4 STG.E.U8 desc[UR38][R6.64+0x18], R13 ;  /* 0x0000180d0600c986 */ /* 0x0007e2000c101126 */
[----:B------:R-:W-:Y:S05]  /*2850*/  @P3 BRA `(.L_x_61) ;  /* 0x00000000000c3947 */ /* 0x000fea0003800000 */
[----:B------:R-:W3:Y:S02]  /*2860*/  LDG.E.U8 R96, desc[UR38][R10.64+0x19] ;  /* 0x000019260a607981 */ /* 0x000ee4000c1e1100 */
[----:B---3--:R-:W-:-:S05]  /*2870*/  PRMT R13, R96, 0x8880, RZ ;  /* 0x00008880600d7816 */ /* 0x008fca00000000ff */
[----:B------:R-:W-:-:S07]  /*2880*/  IMAD R14, R13, R88, RZ ;  /* 0x000000580d0e7224 */ /* 0x000fce00078e02ff */
.L_x_61:
[----:B------:R-:W-:Y:S05]  /*2890*/  BSYNC B1 ;  /* 0x0000000000017941 */ /* 0x000fea0003800000 */
.L_x_60:
[----:B------:R-:W-:Y:S01]  /*28a0*/  @!P3 IMAD R39, R39, R19, R14 ;  /* 0x000000132727b224 */ /* 0x000fe200078e020e */
[----:B------:R-:W-:Y:S04]  /*28b0*/  BSSY B1, `(.L_x_62) ;  /* 0x0000006000017945 */ /* 0x000fe80003800000 */
[----:B------:R0:W-:Y:S01]  /*28c0*/  @!P3 STG.E.U8 desc[UR38][R6.64+0x19], R39 ;  /* 0x000019270600b986 */ /* 0x0001e2000c101126 */
[----:B------:R-:W-:Y:S05]  /*28d0*/  @P5 BRA `(.L_x_63) ;  /* 0x00000000000c5947 */ /* 0x000fea0003800000 */
[----:B------:R-:W3:Y:S02]  /*28e0*/  LDG.E.U8 R96, desc[UR38][R8.64+0x20] ;  /* 0x0000202608607981 */ /* 0x000ee4000c1e1100 */
[----:B---3--:R-:W-:-:S05]  /*28f0*/  PRMT R13, R96, 0x8880, RZ ;  /* 0x00008880600d7816 */ /* 0x008fca00000000ff */
[----:B------:R-:W-:-:S07]  /*2900*/  IMAD R14, R13, R88, RZ ;  /* 0x000000580d0e7224 */ /* 0x000fce00078e02ff */
.L_x_63:
[----:B------:R-:W-:Y:S05]  /*2910*/  BSYNC B1 ;  /* 0x0000000000017941 */ /* 0x000fea0003800000 */
.L_x_62:
[----:B---3--:R-:W-:Y:S01]  /*2920*/  @!P5 IMAD R13, R40, R19, R14 ;  /* 0x00000013280dd224 */ /* 0x008fe200078e020e */
[----:B------:R-:W-:Y:S04]  /*2930*/  BSSY B1, `(.L_x_64) ;  /* 0x0000006000017945 */ /* 0x000fe80003800000 */
[----:B------:R3:W-:Y:S01]  /*2940*/  @!P5 STG.E.U8 desc[UR38][R4.64+0x20], R13 ;  /* 0x0000200d0400d986 */ /* 0x0007e2000c101126 */
[----:B------:R-:W-:Y:S05]  /*2950*/  @P2 BRA `(.L_x_65) ;  /* 0x00000000000c2947 */ /* 0x000fea0003800000 */
[----:B------:R-:W3:Y:S02]  /*2960*/  LDG.E.U8 R96, desc[UR38][R8.64+0x21] ;  /* 0x0000212608607981 */ /* 0x000ee4000c1e1100 */
[----:B---3--:R-:W-:-:S05]  /*2970*/  PRMT R13, R96, 0x8880, RZ ;  /* 0x00008880600d7816 */ /* 0x008fca00000000ff */
[----:B------:R-:W-:-:S07]  /*2980*/  IMAD R14, R13, R88, RZ ;  /* 0x000000580d0e7224 */ /* 0x000fce00078e02ff */
.L_x_65:
[----:B------:R-:W-:Y:S05]  /*2990*/  BSYNC B1 ;  /* 0x0000000000017941 */ /* 0x000fea0003800000 */
.L_x_64:
        /* <DEDUP_REMOVED lines=11> */
.L_x_67:
[----:B------:R-:W-:Y:S05]  /*2a50*/  BSYNC B1 ;  /* 0x0000000000017941 */ /* 0x000fea0003800000 */
.L_x_66:
[----:B---3--:R-:W-:Y:S01]  /*2a60*/  @!P4 IMAD R13, R42, R19, R14 ;  /* 0x000000132a0dc224 */ /* 0x008fe200078e020e */
[----:B------:R-:W-:Y:S04]  /*2a70*/  BSSY B1, `(.L_x_68) ;  /* 0x0000006000017945 */ /* 0x000fe80003800000 */
[----:B------:R3:W-:Y:S01]  /*2a80*/  @!P4 STG.E.U8 desc[UR38][R6.64+0x20], R13 ;  /* 0x0000200d0600c986 */ /* 0x0007e2000c101126 */
[----:B------:R-:W-:Y:S05]  /*2a90*/  @P3 BRA `(.L_x_69) ;  /* 0x00000000000c3947 */ /* 0x000fea0003800000 */
[----:B------:R-:W3:Y:S02]  /*2aa0*/  LDG.E.U8 R96, desc[UR38][R10.64+0x21] ;  /* 0x000021260a607981 */ /* 0x000ee4000c1e1100 */
[----:B---3--:R-:W-:-:S05]  /*2ab0*/  PRMT R13, R96, 0x8880, RZ ;  /* 0x00008880600d7816 */ /* 0x008fca00000000ff */
[----:B------:R-:W-:-:S07]  /*2ac0*/  IMAD R14, R13, R88, RZ ;  /* 0x000000580d0e7224 */ /* 0x000fce00078e02ff */
.L_x_69:
[----:B------:R-:W-:Y:S05]  /*2ad0*/  BSYNC B1 ;  /* 0x0000000000017941 */ /* 0x000fea0003800000 */
.L_x_68:
[----:B------:R-:W-:Y:S01]  /*2ae0*/  @!P3 IMAD R43, R43, R19, R14 ;  /* 0x000000132b2bb224 */ /* 0x000fe200078e020e */
[----:B------:R-:W-:Y:S04]  /*2af0*/  BSSY B1, `(.L_x_70) ;  /* 0x0000006000017945 */ /* 0x000fe80003800000 */
[----:B------:R0:W-:Y:S01]  /*2b00*/  @!P3 STG.E.U8 desc[UR38][R6.64+0x21], R43 ;  /* 0x0000212b0600b986 */ /* 0x0001e2000c101126 */
[----:B------:R-:W-:Y:S05]  /*2b10*/  @P5 BRA `(.L_x_71) ;  /* 0x00000000000c5947 */ /* 0x000fea0003800000 */
[----:B------:R-:W3:Y:S02]  /*2b20*/  LDG.E.U8 R96, desc[UR38][R8.64+0x28] ;  /* 0x0000282608607981 */ /* 0x000ee4000c1e1100 */
[----:B---3--:R-:W-:-:S05]  /*2b30*/  PRMT R13, R96, 0x8880, RZ ;  /* 0x00008880600d7816 */ /* 0x008fca00000000ff */
[----:B------:R-:W-:-:S07]  /*2b40*/  IMAD R14, R13, R88, RZ ;  /* 0x000000580d0e7224 */ /* 0x000fce00078e02ff */
.L_x_71:
[----:B------:R-:W-:Y:S05]  /*2b50*/  BSYNC B1 ;  /* 0x0000000000017941 */ /* 0x000fea0003800000 */
.L_x_70:
[----:B---3--:R-:W-:Y:S01]  /*2b60*/  @!P5 IMAD R13, R44, R19, R14 ;  /* 0x000000132c0dd224 */ /* 0x008fe200078e020e */
[----:B------:R-:W-:Y:S04]  /*2b70*/  BSSY B1, `(.L_x_72) ;  /* 0x0000006000017945 */ /* 0x000fe80003800000 */
[----:B------:R3:W-:Y:S01]  /*2b80*/  @!P5 STG.E.U8 desc[UR38][R4.64+0x28], R13 ;  /* 0x0000280d0400d986 */ /* 0x0007e2000c101126 */
[----:B------:R-:W-:Y:S05]  /*2b90*/  @P2 BRA `(.L_x_73) ;  /* 0x00000000000c2947 */ /* 0x000fea0003800000 */
[----:B------:R-:W3:Y:S02]  /*2ba0*/  LDG.E.U8 R96, desc[UR38][R8.64+0x29] ;  /* 0x0000292608607981 */ /* 0x000ee4000c1e1100 */
[----:B---3--:R-:W-:-:S05]  /*2bb0*/  PRMT R13, R96, 0x8880, RZ ;  /* 0x00008880600d7816 */ /* 0x008fca00000000ff */
[----:B------:R-:W-:-:S07]  /*2bc0*/  IMAD R14, R13, R88, RZ ;  /* 0x000000580d0e7224 */ /* 0x000fce00078e02ff */
.L_x_73:
[----:B------:R-:W-:Y:S05]  /*2bd0*/  BSYNC B1 ;  /* 0x0000000000017941 */ /* 0x000fea0003800000 */
.L_x_72:
        /* <DEDUP_REMOVED lines=11> */
.L_x_75:
[----:B------:R-:W-:Y:S05]  /*2c90*/  BSYNC B1 ;  /* 0x0000000000017941 */ /* 0x000fea0003800000 */
.L_x_74:
[----:B---3--:R-:W-:Y:S01]  /*2ca0*/  @!P4 IMAD R13, R46, R19, R14 ;  /* 0x000000132e0dc224 */ /* 0x008fe200078e020e */
[----:B------:R-:W-:Y:S04]  /*2cb0*/  BSSY B1, `(.L_x_76) ;  /* 0x0000006000017945 */ /* 0x000fe80003800000 */
[----:B------:R3:W-:Y:S01]  /*2cc0*/  @!P4 STG.E.U8 desc[UR38][R6.64+0x28], R13 ;  /* 0x0000280d0600c986 */ /* 0x0007e2000c101126 */
[----:B------:R-:W-:Y:S05]  /*2cd0*/  @P3 BRA `(.L_x_77) ;  /* 0x00000000000c3947 */ /* 0x000fea0003800000 */
[----:B------:R-:W3:Y:S02]  /*2ce0*/  LDG.E.U8 R96, desc[UR38][R10.64+0x29] ;  /* 0x000029260a607981 */ /* 0x000ee4000c1e1100 */
[----:B---3--:R-:W-:-:S05]  /*2cf0*/  PRMT R13, R96, 0x8880, RZ ;  /* 0x00008880600d7816 */ /* 0x008fca00000000ff */
[----:B------:R-:W-:-:S07]  /*2d00*/  IMAD R14, R13, R88, RZ ;  /* 0x000000580d0e7224 */ /* 0x000fce00078e02ff */
.L_x_77:
[----:B------:R-:W-:Y:S05]  /*2d10*/  BSYNC B1 ;  /* 0x0000000000017941 */ /* 0x000fea0003800000 */
.L_x_76:
[----:B------:R-:W-:Y:S01]  /*2d20*/  @!P3 IMAD R47, R47, R19, R14 ;  /* 0x000000132f2fb224 */ /* 0x000fe200078e020e */
[----:B------:R-:W-:Y:S04]  /*2d30*/  BSSY B1, `(.L_x_78) ;  /* 0x0000006000017945 */ /* 0x000fe80003800000 */
[----:B------:R0:W-:Y:S01]  /*2d40*/  @!P3 STG.E.U8 desc[UR38][R6.64+0x29], R47 ;  /* 0x0000292f0600b986 */ /* 0x0001e2000c101126 */
[----:B------:R-:W-:Y:S05]  /*2d50*/  @P5 BRA `(.L_x_79) ;  /* 0x00000000000c5947 */ /* 0x000fea0003800000 */
[----:B------:R-:W3:Y:S02]  /*2d60*/  LDG.E.U8 R96, desc[UR38][R8.64+0x30] ;  /* 0x0000302608607981 */ /* 0x000ee4000c1e1100 */
[----:B---3--:R-:W-:-:S05]  /*2d70*/  PRMT R13, R96, 0x8880, RZ ;  /* 0x00008880600d7816 */ /* 0x008fca00000000ff */
[----:B------:R-:W-:-:S07]  /*2d80*/  IMAD R14, R13, R88, RZ ;  /* 0x000000580d0e7224 */ /* 0x000fce00078e02ff */
.L_x_79:
[----:B------:R-:W-:Y:S05]  /*2d90*/  BSYNC B1 ;  /* 0x0000000000017941 */ /* 0x000fea0003800000 */
.L_x_78:
[----:B---3--:R-:W-:Y:S01]  /*2da0*/  @!P5 IMAD R13, R48, R19, R14 ;  /* 0x00000013300dd224 */ /* 0x008fe200078e020e */
[----:B------:R-:W-:Y:S04]  /*2db0*/  BSSY B1, `(.L_x_80) ;  /* 0x0000006000017945 */ /* 0x000fe80003800000 */
[----:B------:R3:W-:Y:S01]  /*2dc0*/  @!P5 STG.E.U8 desc[UR38][R4.64+0x30], R13 ;  /* 0x0000300d0400d986 */ /* 0x0007e2000c101126 */
[----:B------:R-:W-:Y:S05]  /*2dd0*/  @P2 BRA `(.L_x_81) ;  /* 0x00000000000c2947 */ /* 0x000fea0003800000 */
[----:B------:R-:W3:Y:S02]  /*2de0*/  LDG.E.U8 R96, desc[UR38][R8.64+0x31] ;  /* 0x0000312608607981 */ /* 0x000ee4000c1e1100 */
[----:B---3--:R-:W-:-:S05]  /*2df0*/  PRMT R13, R96, 0x8880, RZ ;  /* 0x00008880600d7816 */ /* 0x008fca00000000ff */
[----:B------:R-:W-:-:S07]  /*2e00*/  IMAD R14, R13, R88, RZ ;  /* 0x000000580d0e7224 */ /* 0x000fce00078e02ff */
.L_x_81:
[----:B------:R-:W-:Y:S05]  /*2e10*/  BSYNC B1 ;  /* 0x0000000000017941 */ /* 0x000fea0003800000 */
.L_x_80:
        /* <DEDUP_REMOVED lines=11> */
.L_x_83:
[----:B------:R-:W-:Y:S05]  /*2ed0*/  BSYNC B1 ;  /* 0x0000000000017941 */ /* 0x000fea0003800000 */
.L_x_82:
[----:B---3--:R-:W-:Y:S01]  /*2ee0*/  @!P4 IMAD R13, R50, R19, R14 ;  /* 0x00000013320dc224 */ /* 0x008fe200078e020e */
[----:B------:R-:W-:Y:S04]  /*2ef0*/  BSSY B1, `(.L_x_84) ;  /* 0x0000006000017945 */ /* 0x000fe80003800000 */
[----:B------:R3:W-:Y:S01]  /*2f00*/  @!P4 STG.E.U8 desc[UR38][R6.64+0x30], R13 ;  /* 0x0000300d0600c986 */ /* 0x0007e2000c101126 */
[----:B------:R-:W-:Y:S05]  /*2f10*/  @P3 BRA `(.L_x_85) ;  /* 0x00000000000c3947 */ /* 0x000fea0003800000 */
[----:B------:R-:W3:Y:S02]  /*2f20*/  LDG.E.U8 R96, desc[UR38][R10.64+0x31] ;  /* 0x000031260a607981 */ /* 0x000ee4000c1e1100 */
[----:B---3--:R-:W-:-:S05]  /*2f30*/  PRMT R13, R96, 0x8880, RZ ;  /* 0x00008880600d7816 */ /* 0x008fca00000000ff */
[----:B------:R-:W-:-:S07]  /*2f40*/  IMAD R14, R13, R88, RZ ;  /* 0x000000580d0e7224 */ /* 0x000fce00078e02ff */
.L_x_85:
[----:B------:R-:W-:Y:S05]  /*2f50*/  BSYNC B1 ;  /* 0x0000000000017941 */ /* 0x000fea0003800000 */
.L_x_84:
[----:B------:R-:W-:Y:S01]  /*2f60*/  @!P3 IMAD R51, R51, R19, R14 ;  /* 0x000000133333b224 */ /* 0x000fe200078e020e */
[----:B------:R-:W-:Y:S04]  /*2f70*/  BSSY B1, `(.L_x_86) ;  /* 0x0000006000017945 */ /* 0x000fe80003800000 */
[----:B------:R0:W-:Y:S01]  /*2f80*/  @!P3 STG.E.U8 desc[UR38][R6.64+0x31], R51 ;  /* 0x000031330600b986 */ /* 0x0001e2000c101126 */
[----:B------:R-:W-:Y:S05]  /*2f90*/  @P5 BRA `(.L_x_87) ;  /* 0x00000000000c5947 */ /* 0x000fea0003800000 */
[----:B------:R-:W3:Y:S02]  /*2fa0*/  LDG.E.U8 R96, desc[UR38][R8.64+0x38] ;  /* 0x0000382608607981 */ /* 0x000ee4000c1e1100 */
[----:B---3--:R-:W-:-:S05]  /*2fb0*/  PRMT R13, R96, 0x8880, RZ ;  /* 0x00008880600d7816 */ /* 0x008fca00000000ff */
[----:B------:R-:W-:-:S07]  /*2fc0*/  IMAD R14, R13, R88, RZ ;  /* 0x000000580d0e7224 */ /* 0x000fce00078e02ff */
.L_x_87:
[----:B------:R-:W-:Y:S05]  /*2fd0*/  BSYNC B1 ;  /* 0x0000000000017941 */ /* 0x000fea0003800000 */
.L_x_86:
[----:B---3--:R-:W-:Y:S01]  /*2fe0*/  @!P5 IMAD R13, R52, R19, R14 ;  /* 0x00000013340dd224 */ /* 0x008fe200078e020e */
[----:B------:R-:W-:Y:S04]  /*2ff0*/  BSSY B1, `(.L_x_88) ;  /* 0x0000006000017945 */ /* 0x000fe80003800000 */
[----:B------:R3:W-:Y:S01]  /*3000*/  @!P5 STG.E.U8 desc[UR38][R4.64+0x38], R13 ;  /* 0x0000380d0400d986 */ /* 0x0007e2000c101126 */
[----:B------:R-:W-:Y:S05]  /*3010*/  @P2 BRA `(.L_x_89) ;  /* 0x00000000000c2947 */ /* 0x000fea0003800000 */
[----:B------:R-:W3:Y:S02]  /*3020*/  LDG.E.U8 R96, desc[UR38][R8.64+0x39] ;  /* 0x0000392608607981 */ /* 0x000ee4000c1e1100 */
[----:B---3--:R-:W-:-:S05]  /*3030*/  PRMT R13, R96, 0x8880, RZ ;  /* 0x00008880600d7816 */ /* 0x008fca00000000ff */
[----:B------:R-:W-:-:S07]  /*3040*/  IMAD R14, R13, R88, RZ ;  /* 0x000000580d0e7224 */ /* 0x000fce00078e02ff */
.L_x_89:
[----:B------:R-:W-:Y:S05]  /*3050*/  BSYNC B1 ;  /* 0x0000000000017941 */ /* 0x000fea0003800000 */
.L_x_88:
        /* <DEDUP_REMOVED lines=11> */
.L_x_91:
[----:B------:R-:W-:Y:S05]  /*3110*/  BSYNC B1 ;  /* 0x0000000000017941 */ /* 0x000fea0003800000 */
.L_x_90:
[----:B---3--:R-:W-:Y:S01]  /*3120*/  @!P4 IMAD R13, R54, R19, R14 ;  /* 0x00000013360dc224 */ /* 0x008fe200078e020e */
[----:B------:R-:W-:Y:S04]  /*3130*/  BSSY B1, `(.L_x_92) ;  /* 0x0000006000017945 */ /* 0x000fe80003800000 */
[----:B------:R3:W-:Y:S01]  /*3140*/  @!P4 STG.E.U8 desc[UR38][R6.64+0x38], R13 ;  /* 0x0000380d0600c986 */ /* 0x0007e2000c101126 */
[----:B------:R-:W-:Y:S05]  /*3150*/  @P3 BRA `(.L_x_93) ;  /* 0x00000000000c3947 */ /* 0x000fea0003800000 */
[----:B------:R-:W3:Y:S02]  /*3160*/  LDG.E.U8 R96, desc[UR38][R10.64+0x39] ;  /* 0x000039260a607981 */ /* 0x000ee4000c1e1100 */
[----:B---3--:R-:W-:-:S05]  /*3170*/  PRMT R13, R96, 0x8880, RZ ;  /* 0x00008880600d7816 */ /* 0x008fca00000000ff */
[----:B------:R-:W-:-:S07]  /*3180*/  IMAD R14, R13, R88, RZ ;  /* 0x000000580d0e7224 */ /* 0x000fce00078e02ff */
.L_x_93:
[----:B------:R-:W-:Y:S05]  /*3190*/  BSYNC B1 ;  /* 0x0000000000017941 */ /* 0x000fea0003800000 */
.L_x_92:
[----:B------:R-:W-:Y:S01]  /*31a0*/  @!P3 IMAD R55, R55, R19, R14 ;  /* 0x000000133737b224 */ /* 0x000fe200078e020e */
[----:B------:R-:W-:Y:S04]  /*31b0*/  BSSY B1, `(.L_x_94) ;  /* 0x0000006000017945 */ /* 0x000fe80003800000 */
[----:B------:R0:W-:Y:S01]  /*31c0*/  @!P3 STG.E.U8 desc[UR38][R6.64+0x39], R55 ;  /* 0x000039370600b986 */ /* 0x0001e2000c101126 */
[----:B------:R-:W-:Y:S05]  /*31d0*/  @P5 BRA `(.L_x_95) ;  /* 0x00000000000c5947 */ /* 0x000fea0003800000 */
[----:B------:R-:W3:Y:S02]  /*31e0*/  LDG.E.U8 R96, desc[UR38][R8.64+0x40] ;  /* 0x0000402608607981 */ /* 0x000ee4000c1e1100 */
[----:B---3--:R-:W-:-:S05]  /*31f0*/  PRMT R13, R96, 0x8880, RZ ;  /* 0x00008880600d7816 */ /* 0x008fca00000000ff */
[----:B------:R-:W-:-:S07]  /*3200*/  IMAD R14, R13, R88, RZ ;  /* 0x000000580d0e7224 */ /* 0x000fce00078e02ff */
.L_x_95:
[----:B------:R-:W-:Y:S05]  /*3210*/  BSYNC B1 ;  /* 0x0000000000017941 */ /* 0x000fea0003800000 */
.L_x_94:
[----:B---3--:R-:W-:Y:S01]  /*3220*/  @!P5 IMAD R13, R56, R19, R14 ;  /* 0x00000013380dd224 */ /* 0x008fe200078e020e */
[----:B------:R-:W-:Y:S04]  /*3230*/  BSSY B1, `(.L_x_96) ;  /* 0x0000006000017945 */ /* 0x000fe80003800000 */
[----:B------:R3:W-:Y:S01]  /*3240*/  @!P5 STG.E.U8 desc[UR38][R4.64+0x40], R13 ;  /* 0x0000400d0400d986 */ /* 0x0007e2000c101126 */
[----:B------:R-:W-:Y:S05]  /*3250*/  @P2 BRA `(.L_x_97) ;  /* 0x00000000000c2947 */ /* 0x000fea0003800000 */
[----:B------:R-:W3:Y:S02]  /*3260*/  LDG.E.U8 R96, desc[UR38][R8.64+0x41] ;  /* 0x0000412608607981 */ /* 0x000ee4000c1e1100 */
[----:B---3--:R-:W-:-:S05]  /*3270*/  PRMT R13, R96, 0x8880, RZ ;  /* 0x00008880600d7816 */ /* 0x008fca00000000ff */
[----:B------:R-:W-:-:S07]  /*3280*/  IMAD R14, R13, R88, RZ ;  /* 0x000000580d0e7224 */ /* 0x000fce00078e02ff */
.L_x_97:
[----:B------:R-:W-:Y:S05]  /*3290*/  BSYNC B1 ;  /* 0x0000000000017941 */ /* 0x000fea0003800000 */
.L_x_96:
        /* <DEDUP_REMOVED lines=11> */
.L_x_99:
[----:B------:R-:W-:Y:S05]  /*3350*/  BSYNC B1 ;  /* 0x0000000000017941 */ /* 0x000fea0003800000 */
.L_x_98:
[----:B---3--:R-:W-:Y:S01]  /*3360*/  @!P4 IMAD R13, R58, R19, R14 ;  /* 0x000000133a0dc224 */ /* 0x008fe200078e020e */
[----:B------:R-:W-:Y:S04]  /*3370*/  BSSY B1, `(.L_x_100) ;  /* 0x0000006000017945 */ /* 0x000fe80003800000 */
[----:B------:R3:W-:Y:S01]  /*3380*/  @!P4 STG.E.U8 desc[UR38][R6.64+0x40], R13 ;  /* 0x0000400d0600c986 */ /* 0x0007e2000c101126 */
[----:B------:R-:W-:Y:S05]  /*3390*/  @P3 BRA `(.L_x_101) ;  /* 0x00000000000c3947 */ /* 0x000fea0003800000 */
[----:B------:R-:W3:Y:S02]  /*33a0*/  LDG.E.U8 R96, desc[UR38][R10.64+0x41] ;  /* 0x000041260a607981 */ /* 0x000ee4000c1e1100 */
[----:B---3--:R-:W-:-:S05]  /*33b0*/  PRMT R13, R96, 0x8880, RZ ;  /* 0x00008880600d7816 */ /* 0x008fca00000000ff */
[----:B------:R-:W-:-:S07]  /*33c0*/  IMAD R14, R13, R88, RZ ;  /* 0x000000580d0e7224 */ /* 0x000fce00078e02ff */
.L_x_101:
[----:B------:R-:W-:Y:S05]  /*33d0*/  BSYNC B1 ;  /* 0x0000000000017941 */ /* 0x000fea0003800000 */
.L_x_100:
[----:B------:R-:W-:Y:S01]  /*33e0*/  @!P3 IMAD R59, R59, R19, R14 ;  /* 0x000000133b3bb224 */ /* 0x000fe200078e020e */
[----:B------:R-:W-:Y:S04]  /*33f0*/  BSSY B1, `(.L_x_102) ;  /* 0x0000006000017945 */ /* 0x000fe80003800000 */
[----:B------:R0:W-:Y:S01]  /*3400*/  @!P3 STG.E.U8 desc[UR38][R6.64+0x41], R59 ;  /* 0x0000413b0600b986 */ /* 0x0001e2000c101126 */
[----:B------:R-:W-:Y:S05]  /*3410*/  @P5 BRA `(.L_x_103) ;  /* 0x00000000000c5947 */ /* 0x000fea0003800000 */
[----:B------:R-:W3:Y:S02]  /*3420*/  LDG.E.U8 R96, desc[UR38][R8.64+0x48] ;  /* 0x0000482608607981 */ /* 0x000ee4000c1e1100 */
[----:B---3--:R-:W-:-:S05]  /*3430*/  PRMT R13, R96, 0x8880, RZ ;  /* 0x00008880600d7816 */ /* 0x008fca00000000ff */
[----:B------:R-:W-:-:S07]  /*3440*/  IMAD R14, R13, R88, RZ ;  /* 0x000000580d0e7224 */ /* 0x000fce00078e02ff */
.L_x_103:
[----:B------:R-:W-:Y:S05]  /*3450*/  BSYNC B1 ;  /* 0x0000000000017941 */ /* 0x000fea0003800000 */
.L_x_102:
[----:B---3--:R-:W-:Y:S01]  /*3460*/  @!P5 IMAD R13, R60, R19, R14 ;  /* 0x000000133c0dd224 */ /* 0x008fe200078e020e */
[----:B------:R-:W-:Y:S04]  /*3470*/  BSSY B1, `(.L_x_104) ;  /* 0x0000006000017945 */ /* 0x000fe80003800000 */
[----:B------:R3:W-:Y:S01]  /*3480*/  @!P5 STG.E.U8 desc[UR38][R4.64+0x48], R13 ;  /* 0x0000480d0400d986 */ /* 0x0007e2000c101126 */
[----:B------:R-:W-:Y:S05]  /*3490*/  @P2 BRA `(.L_x_105) ;  /* 0x00000000000c2947 */ /* 0x000fea0003800000 */
[----:B------:R-:W3:Y:S02]  /*34a0*/  LDG.E.U8 R96, desc[UR38][R8.64+0x49] ;  /* 0x0000492608607981 */ /* 0x000ee4000c1e1100 */
[----:B---3--:R-:W-:-:S05]  /*34b0*/  PRMT R13, R96, 0x8880, RZ ;  /* 0x00008880600d7816 */ /* 0x008fca00000000ff */
[----:B------:R-:W-:-:S07]  /*34c0*/  IMAD R14, R13, R88, RZ ;  /* 0x000000580d0e7224 */ /* 0x000fce00078e02ff */
.L_x_105:
[----:B------:R-:W-:Y:S05]  /*34d0*/  BSYNC B1 ;  /* 0x0000000000017941 */ /* 0x000fea0003800000 */
.L_x_104:
        /* <DEDUP_REMOVED lines=11> */
.L_x_107:
[----:B------:R-:W-:Y:S05]  /*3590*/  BSYNC B1 ;  /* 0x0000000000017941 */ /* 0x000fea0003800000 */
.L_x_106:
[----:B---3--:R-:W-:Y:S01]  /*35a0*/  @!P4 IMAD R13, R62, R19, R14 ;  /* 0x000000133e0dc224 */ /* 0x008fe200078e020e */
[----:B------:R-:W-:Y:S04]  /*35b0*/  BSSY B1, `(.L_x_108) ;  /* 0x0000006000017945 */ /* 0x000fe80003800000 */
[----:B------:R3:W-:Y:S01]  /*35c0*/  @!P4 STG.E.U8 desc[UR38][R6.64+0x48], R13 ;  /* 0x0000480d0600c986 */ /* 0x0007e2000c101126 */
[----:B------:R-:W-:Y:S05]  /*35d0*/  @P3 BRA `(.L_x_109) ;  /* 0x00000000000c3947 */ /* 0x000fea0003800000 */
[----:B------:R-:W3:Y:S02]  /*35e0*/  LDG.E.U8 R96, desc[UR38][R10.64+0x49] ;  /* 0x000049260a607981 */ /* 0x000ee4000c1e1100 */
[----:B---3--:R-:W-:-:S05]  /*35f0*/  PRMT R13, R96, 0x8880, RZ ;  /* 0x00008880600d7816 */ /* 0x008fca00000000ff */
[----:B------:R-:W-:-:S07]  /*3600*/  IMAD R14, R13, R88, RZ ;  /* 0x000000580d0e7224 */ /* 0x000fce00078e02ff */
.L_x_109:
[----:B------:R-:W-:Y:S05]  /*3610*/  BSYNC B1 ;  /* 0x0000000000017941 */ /* 0x000fea0003800000 */
.L_x_108:
[----:B------:R-:W-:Y:S01]  /*3620*/  @!P3 IMAD R63, R63, R19, R14 ;  /* 0x000000133f3fb224 */ /* 0x000fe200078e020e */
[----:B------:R-:W-:Y:S04]  /*3630*/  BSSY B1, `(.L_x_110) ;  /* 0x0000006000017945 */ /* 0x000fe80003800000 */
[----:B------:R0:W-:Y:S01]  /*3640*/  @!P3 STG.E.U8 desc[UR38][R6.64+0x49], R63 ;  /* 0x0000493f0600b986 */ /* 0x0001e2000c101126 */
[----:B------:R-:W-:Y:S05]  /*3650*/  @P5 BRA `(.L_x_111) ;  /* 0x00000000000c5947 */ /* 0x000fea0003800000 */
[----:B------:R-:W3:Y:S02]  /*3660*/  LDG.E.U8 R96, desc[UR38][R8.64+0x50] ;  /* 0x0000502608607981 */ /* 0x000ee4000c1e1100 */
[----:B---3--:R-:W-:-:S05]  /*3670*/  PRMT R13, R96, 0x8880, RZ ;  /* 0x00008880600d7816 */ /* 0x008fca00000000ff */
[----:B------:R-:W-:-:S07]  /*3680*/  IMAD R14, R13, R88, RZ ;  /* 0x000000580d0e7224 */ /* 0x000fce00078e02ff */
.L_x_111:
[----:B------:R-:W-:Y:S05]  /*3690*/  BSYNC B1 ;  /* 0x0000000000017941 */ /* 0x000fea0003800000 */
.L_x_110:
[----:B---3--:R-:W-:Y:S01]  /*36a0*/  @!P5 IMAD R13, R64, R19, R14 ;  /* 0x00000013400dd224 */ /* 0x008fe200078e020e */
[----:B------:R-:W-:Y:S04]  /*36b0*/  BSSY B1, `(.L_x_112) ;  /* 0x0000006000017945 */ /* 0x000fe80003800000 */
[----:B------:R3:W-:Y:S01]  /*36c0*/  @!P5 STG.E.U8 desc[UR38][R4.64+0x50], R13 ;  /* 0x0000500d0400d986 */ /* 0x0007e2000c101126 */
[----:B------:R-:W-:Y:S05]  /*36d0*/  @P2 BRA `(.L_x_113) ;  /* 0x00000000000c2947 */ /* 0x000fea0003800000 */
[----:B------:R-:W3:Y:S02]  /*36e0*/  LDG.E.U8 R96, desc[UR38][R8.64+0x51] ;  /* 0x0000512608607981 */ /* 0x000ee4000c1e1100 */
[----:B---3--:R-:W-:-:S05]  /*36f0*/  PRMT R13, R96, 0x8880, RZ ;  /* 0x00008880600d7816 */ /* 0x008fca00000000ff */
[----:B------:R-:W-:-:S07]  /*3700*/  IMAD R14, R13, R88, RZ ;  /* 0x000000580d0e7224 */ /* 0x000fce00078e02ff */
.L_x_113:
[----:B------:R-:W-:Y:S05]  /*3710*/  BSYNC B1 ;  /* 0x0000000000017941 */ /* 0x000fea0003800000 */
.L_x_112:
        /* <DEDUP_REMOVED lines=11> */
.L_x_115:
[----:B------:R-:W-:Y:S05]  /*37d0*/  BSYNC B1 ;  /* 0x0000000000017941 */ /* 0x000fea0003800000 */
.L_x_114:
[----:B---3--:R-:W-:Y:S01]  /*37e0*/  @!P4 IMAD R13, R66, R19, R14 ;  /* 0x00000013420dc224 */ /* 0x008fe200078e020e */
[----:B------:R-:W-:Y:S04]  /*37f0*/  BSSY B1, `(.L_x_116) ;  /* 0x0000006000017945 */ /* 0x000fe80003800000 */
[----:B------:R3:W-:Y:S01]  /*3800*/  @!P4 STG.E.U8 desc[UR38][R6.64+0x50], R13 ;  /* 0x0000500d0600c986 */ /* 0x0007e2000c101126 */
[----:B------:R-:W-:Y:S05]  /*3810*/  @P3 BRA `(.L_x_117) ;  /* 0x00000000000c3947 */ /* 0x000fea0003800000 */
[----:B------:R-:W3:Y:S02]  /*3820*/  LDG.E.U8 R96, desc[UR38][R10.64+0x51] ;  /* 0x000051260a607981 */ /* 0x000ee4000c1e1100 */
[----:B---3--:R-:W-:-:S05]  /*3830*/  PRMT R13, R96, 0x8880, RZ ;  /* 0x00008880600d7816 */ /* 0x008fca00000000ff */
[----:B------:R-:W-:-:S07]  /*3840*/  IMAD R14, R13, R88, RZ ;  /* 0x000000580d0e7224 */ /* 0x000fce00078e02ff */
.L_x_117:
[----:B------:R-:W-:Y:S05]  /*3850*/  BSYNC B1 ;  /* 0x0000000000017941 */ /* 0x000fea0003800000 */
.L_x_116:
[----:B------:R-:W-:Y:S01]  /*3860*/  @!P3 IMAD R67, R67, R19, R14 ;  /* 0x000000134343b224 */ /* 0x000fe200078e020e */
[----:B------:R-:W-:Y:S04]  /*3870*/  BSSY B1, `(.L_x_118) ;  /* 0x0000006000017945 */ /* 0x000fe80003800000 */
[----:B------:R0:W-:Y:S01]  /*3880*/  @!P3 STG.E.U8 desc[UR38][R6.64+0x51], R67 ;  /* 0x000051430600b986 */ /* 0x0001e2000c101126 */
[----:B------:R-:W-:Y:S05]  /*3890*/  @P5 BRA `(.L_x_119) ;  /* 0x00000000000c5947 */ /* 0x000fea0003800000 */
[----:B------:R-:W3:Y:S02]  /*38a0*/  LDG.E.U8 R96, desc[UR38][R8.64+0x58] ;  /* 0x0000582608607981 */ /* 0x000ee4000c1e1100 */
[----:B---3--:R-:W-:-:S05]  /*38b0*/  PRMT R13, R96, 0x8880, RZ ;  /* 0x00008880600d7816 */ /* 0x008fca00000000ff */
[----:B------:R-:W-:-:S07]  /*38c0*/  IMAD R14, R13, R88, RZ ;  /* 0x000000580d0e7224 */ /* 0x000fce00078e02ff */
.L_x_119:
[----:B------:R-:W-:Y:S05]  /*38d0*/  BSYNC B1 ;  /* 0x0000000000017941 */ /* 0x000fea0003800000 */
.L_x_118:
[----:B---3--:R-:W-:Y:S01]  /*38e0*/  @!P5 IMAD R13, R68, R19, R14 ;  /* 0x00000013440dd224 */ /* 0x008fe200078e020e */
[----:B------:R-:W-:Y:S04]  /*38f0*/  BSSY B1, `(.L_x_120) ;  /* 0x0000006000017945 */ /* 0x000fe80003800000 */
[----:B------:R3:W-:Y:S01]  /*3900*/  @!P5 STG.E.U8 desc[UR38][R4.64+0x58], R13 ;  /* 0x0000580d0400d986 */ /* 0x0007e2000c101126 */
[----:B------:R-:W-:Y:S05]  /*3910*/  @P2 BRA `(.L_x_121) ;  /* 0x00000000000c2947 */ /* 0x000fea0003800000 */
[----:B------:R-:W3:Y:S02]  /*3920*/  LDG.E.U8 R96, desc[UR38][R8.64+0x59] ;  /* 0x0000592608607981 */ /* 0x000ee4000c1e1100 */
[----:B---3--:R-:W-:-:S05]  /*3930*/  PRMT R13, R96, 0x8880, RZ ;  /* 0x00008880600d7816 */ /* 0x008fca00000000ff */
[----:B------:R-:W-:-:S07]  /*3940*/  IMAD R14, R13, R88, RZ ;  /* 0x000000580d0e7224 */ /* 0x000fce00078e02ff */
.L_x_121:
[----:B------:R-:W-:Y:S05]  /*3950*/  BSYNC B1 ;  /* 0x0000000000017941 */ /* 0x000fea0003800000 */
.L_x_120:
        /* <DEDUP_REMOVED lines=11> */
.L_x_123:
[----:B------:R-:W-:Y:S05]  /*3a10*/  BSYNC B1 ;  /* 0x0000000000017941 */ /* 0x000fea0003800000 */
.L_x_122:
[----:B---3--:R-:W-:Y:S01]  /*3a20*/  @!P4 IMAD R13, R70, R19, R14 ;  /* 0x00000013460dc224 */ /* 0x008fe200078e020e */
[----:B------:R-:W-:Y:S04]  /*3a30*/  BSSY B1, `(.L_x_124) ;  /* 0x0000006000017945 */ /* 0x000fe80003800000 */
[----:B------:R3:W-:Y:S01]  /*3a40*/  @!P4 STG.E.U8 desc[UR38][R6.64+0x58], R13 ;  /* 0x0000580d0600c986 */ /* 0x0007e2000c101126 */
[----:B------:R-:W-:Y:S05]  /*3a50*/  @P3 BRA `(.L_x_125) ;  /* 0x00000000000c3947 */ /* 0x000fea0003800000 */
[----:B------:R-:W3:Y:S02]  /*3a60*/  LDG.E.U8 R96, desc[UR38][R10.64+0x59] ;  /* 0x000059260a607981 */ /* 0x000ee4000c1e1100 */
[----:B---3--:R-:W-:-:S05]  /*3a70*/  PRMT R13, R96, 0x8880, RZ ;  /* 0x00008880600d7816 */ /* 0x008fca00000000ff */
[----:B------:R-:W-:-:S07]  /*3a80*/  IMAD R14, R13, R88, RZ ;  /* 0x000000580d0e7224 */ /* 0x000fce00078e02ff */
.L_x_125:
[----:B------:R-:W-:Y:S05]  /*3a90*/  BSYNC B1 ;  /* 0x0000000000017941 */ /* 0x000fea0003800000 */
.L_x_124:
[----:B------:R-:W-:Y:S01]  /*3aa0*/  @!P3 IMAD R71, R71, R19, R14 ;  /* 0x000000134747b224 */ /* 0x000fe200078e020e */
[----:B------:R-:W-:Y:S04]  /*3ab0*/  BSSY B1, `(.L_x_126) ;  /* 0x0000006000017945 */ /* 0x000fe80003800000 */
[----:B------:R0:W-:Y:S01]  /*3ac0*/  @!P3 STG.E.U8 desc[UR38][R6.64+0x59], R71 ;  /* 0x000059470600b986 */ /* 0x0001e2000c101126 */
[----:B------:R-:W-:Y:S05]  /*3ad0*/  @P5 BRA `(.L_x_127) ;  /* 0x00000000000c5947 */ /* 0x000fea0003800000 */
[----:B------:R-:W3:Y:S02]  /*3ae0*/  LDG.E.U8 R96, desc[UR38][R8.64+0x60] ;  /* 0x0000602608607981 */ /* 0x000ee4000c1e1100 */
[----:B---3--:R-:W-:-:S05]  /*3af0*/  PRMT R13, R96, 0x8880, RZ ;  /* 0x00008880600d7816 */ /* 0x008fca00000000ff */
[----:B------:R-:W-:-:S07]  /*3b00*/  IMAD R14, R13, R88, RZ ;  /* 0x000000580d0e7224 */ /* 0x000fce00078e02ff */
.L_x_127:
[----:B------:R-:W-:Y:S05]  /*3b10*/  BSYNC B1 ;  /* 0x0000000000017941 */ /* 0x000fea0003800000 */
.L_x_126:
[----:B---3--:R-:W-:Y:S01]  /*3b20*/  @!P5 IMAD R13, R72, R19, R14 ;  /* 0x00000013480dd224 */ /* 0x008fe200078e020e */
[----:B------:R-:W-:Y:S04]  /*3b30*/  BSSY B1, `(.L_x_128) ;  /* 0x0000006000017945 */ /* 0x000fe80003800000 */
[----:B------:R3:W-:Y:S01]  /*3b40*/  @!P5 STG.E.U8 desc[UR38][R4.64+0x60], R13 ;  /* 0x0000600d0400d986 */ /* 0x0007e2000c101126 */
[----:B------:R-:W-:Y:S05]  /*3b50*/  @P2 BRA `(.L_x_129) ;  /* 0x00000000000c2947 */ /* 0x000fea0003800000 */
[----:B------:R-:W3:Y:S02]  /*3b60*/  LDG.E.U8 R96, desc[UR38][R8.64+0x61] ;  /* 0x0000612608607981 */ /* 0x000ee4000c1e1100 */
[----:B---3--:R-:W-:-:S05]  /*3b70*/  PRMT R13, R96, 0x8880, RZ ;  /* 0x00008880600d7816 */ /* 0x008fca00000000ff */
[----:B------:R-:W-:-:S07]  /*3b80*/  IMAD R14, R13, R88, RZ ;  /* 0x000000580d0e7224 */ /* 0x000fce00078e02ff */
.L_x_129:
[----:B------:R-:W-:Y:S05]  /*3b90*/  BSYNC B1 ;  /* 0x0000000000017941 */ /* 0x000fea0003800000 */
.L_x_128:
        /* <DEDUP_REMOVED lines=11> */
.L_x_131:
[----:B------:R-:W-:Y:S05]  /*3c50*/  BSYNC B1 ;  /* 0x0000000000017941 */ /* 0x000fea0003800000 */
.L_x_130:
[----:B---3--:R-:W-:Y:S01]  /*3c60*/  @!P4 IMAD R13, R74, R19, R14 ;  /* 0x000000134a0dc224 */ /* 0x008fe200078e020e */
[----:B------:R-:W-:Y:S04]  /*3c70*/  BSSY B1, `(.L_x_132) ;  /* 0x0000006000017945 */ /* 0x000fe80003800000 */
[----:B------:R3:W-:Y:S01]  /*3c80*/  @!P4 STG.E.U8 desc[UR38][R6.64+0x60], R13 ;  /* 0x0000600d0600c986 */ /* 0x0007e2000c101126 */
[----:B------:R-:W-:Y:S05]  /*3c90*/  @P3 BRA `(.L_x_133) ;  /* 0x00000000000c3947 */ /* 0x000fea0003800000 */
[----:B------:R-:W3:Y:S02]  /*3ca0*/  LDG.E.U8 R96, desc[UR38][R10.64+0x61] ;  /* 0x000061260a607981 */ /* 0x000ee4000c1e1100 */
[----:B---3--:R-:W-:-:S05]  /*3cb0*/  PRMT R13, R96, 0x8880, RZ ;  /* 0x00008880600d7816 */ /* 0x008fca00000000ff */
[----:B------:R-:W-:-:S07]  /*3cc0*/  IMAD R14, R13, R88, RZ ;  /* 0x000000580d0e7224 */ /* 0x000fce00078e02ff */
.L_x_133:
[----:B------:R-:W-:Y:S05]  /*3cd0*/  BSYNC B1 ;  /* 0x0000000000017941 */ /* 0x000fea0003800000 */
.L_x_132:
[----:B------:R-:W-:Y:S01]  /*3ce0*/  @!P3 IMAD R75, R75, R19, R14 ;  /* 0x000000134b4bb224 */ /* 0x000fe200078e020e */
[----:B------:R-:W-:Y:S04]  /*3cf0*/  BSSY B1, `(.L_x_134) ;  /* 0x0000006000017945 */ /* 0x000fe80003800000 */
[----:B------:R0:W-:Y:S01]  /*3d00*/  @!P3 STG.E.U8 desc[UR38][R6.64+0x61], R75 ;  /* 0x0000614b0600b986 */ /* 0x0001e2000c101126 */
[----:B------:R-:W-:Y:S05]  /*3d10*/  @P5 BRA `(.L_x_135) ;  /* 0x00000000000c5947 */ /* 0x000fea0003800000 */
[----:B------:R-:W3:Y:S02]  /*3d20*/  LDG.E.U8 R96, desc[UR38][R8.64+0x68] ;  /* 0x0000682608607981 */ /* 0x000ee4000c1e1100 */
[----:B---3--:R-:W-:-:S05]  /*3d30*/  PRMT R13, R96, 0x8880, RZ ;  /* 0x00008880600d7816 */ /* 0x008fca00000000ff */
[----:B------:R-:W-:-:S07]  /*3d40*/  IMAD R14, R13, R88, RZ ;  /* 0x000000580d0e7224 */ /* 0x000fce00078e02ff */
.L_x_135:
[----:B------:R-:W-:Y:S05]  /*3d50*/  BSYNC B1 ;  /* 0x0000000000017941 */ /* 0x000fea0003800000 */
.L_x_134:
[----:B---3--:R-:W-:Y:S01]  /*3d60*/  @!P5 IMAD R13, R76, R19, R14 ;  /* 0x000000134c0dd224 */ /* 0x008fe200078e020e */
[----:B------:R-:W-:Y:S04]  /*3d70*/  BSSY B1, `(.L_x_136) ;  /* 0x0000006000017945 */ /* 0x000fe80003800000 */
[----:B------:R3:W-:Y:S01]  /*3d80*/  @!P5 STG.E.U8 desc[UR38][R4.64+0x68], R13 ;  /* 0x0000680d0400d986 */ /* 0x0007e2000c101126 */
[----:B------:R-:W-:Y:S05]  /*3d90*/  @P2 BRA `(.L_x_137) ;  /* 0x00000000000c2947 */ /* 0x000fea0003800000 */
[----:B------:R-:W3:Y:S02]  /*3da0*/  LDG.E.U8 R96, desc[UR38][R8.64+0x69] ;  /* 0x0000692608607981 */ /* 0x000ee4000c1e1100 */
[----:B---3--:R-:W-:-:S05]  /*3db0*/  PRMT R13, R96, 0x8880, RZ ;  /* 0x00008880600d7816 */ /* 0x008fca00000000ff */
[----:B------:R-:W-:-:S07]  /*3dc0*/  IMAD R14, R13, R88, RZ ;  /* 0x000000580d0e7224 */ /* 0x000fce00078e02ff */
.L_x_137:
[----:B------:R-:W-:Y:S05]  /*3dd0*/  BSYNC B1 ;  /* 0x0000000000017941 */ /* 0x000fea0003800000 */
.L_x_136:
        /* <DEDUP_REMOVED lines=11> */
.L_x_139:
[----:B------:R-:W-:Y:S05]  /*3e90*/  BSYNC B1 ;  /* 0x0000000000017941 */ /* 0x000fea0003800000 */
.L_x_138:
[----:B---3--:R-:W-:Y:S01]  /*3ea0*/  @!P4 IMAD R13, R78, R19, R14 ;  /* 0x000000134e0dc224 */ /* 0x008fe200078e020e */
[----:B------:R-:W-:Y:S04]  /*3eb0*/  BSSY B1, `(.L_x_140) ;  /* 0x0000006000017945 */ /* 0x000fe80003800000 */
[----:B------:R3:W-:Y:S01]  /*3ec0*/  @!P4 STG.E.U8 desc[UR38][R6.64+0x68], R13 ;  /* 0x0000680d0600c986 */ /* 0x0007e2000c101126 */
[----:B------:R-:W-:Y:S05]  /*3ed0*/  @P3 BRA `(.L_x_141) ;  /* 0x00000000000c3947 */ /* 0x000fea0003800000 */
[----:B------:R-:W3:Y:S02]  /*3ee0*/  LDG.E.U8 R96, desc[UR38][R10.64+0x69] ;  /* 0x000069260a607981 */ /* 0x000ee4000c1e1100 */
[----:B---3--:R-:W-:-:S05]  /*3ef0*/  PRMT R13, R96, 0x8880, RZ ;  /* 0x00008880600d7816 */ /* 0x008fca00000000ff */
[----:B------:R-:W-:-:S07]  /*3f00*/  IMAD R14, R13, R88, RZ ;  /* 0x000000580d0e7224 */ /* 0x000fce00078e02ff */
.L_x_141:
[----:B------:R-:W-:Y:S05]  /*3f10*/  BSYNC B1 ;  /* 0x0000000000017941 */ /* 0x000fea0003800000 */
.L_x_140:
[----:B------:R-:W-:Y:S01]  /*3f20*/  @!P3 IMAD R79, R79, R19, R14 ;  /* 0x000000134f4fb224 */ /* 0x000fe200078e020e */
[----:B------:R-:W-:Y:S04]  /*3f30*/  BSSY B1, `(.L_x_142) ;  /* 0x0000006000017945 */ /* 0x000fe80003800000 */
[----:B------:R0:W-:Y:S01]  /*3f40*/  @!P3 STG.E.U8 desc[UR38][R6.64+0x69], R79 ;  /* 0x0000694f0600b986 */ /* 0x0001e2000c101126 */
[----:B------:R-:W-:Y:S05]  /*3f50*/  @P5 BRA `(.L_x_143) ;  /* 0x00000000000c5947 */ /* 0x000fea0003800000 */
[----:B------:R-:W3:Y:S02]  /*3f60*/  LDG.E.U8 R96, desc[UR38][R8.64+0x70] ;  /* 0x0000702608607981 */ /* 0x000ee4000c1e1100 */
[----:B---3--:R-:W-:-:S05]  /*3f70*/  PRMT R13, R96, 0x8880, RZ ;  /* 0x00008880600d7816 */ /* 0x008fca00000000ff */
[----:B------:R-:W-:-:S07]  /*3f80*/  IMAD R14, R13, R88, RZ ;  /* 0x000000580d0e7224 */ /* 0x000fce00078e02ff */
.L_x_143:
[----:B------:R-:W-:Y:S05]  /*3f90*/  BSYNC B1 ;  /* 0x0000000000017941 */ /* 0x000fea0003800000 */
.L_x_142:
[----:B---3--:R-:W-:Y:S01]  /*3fa0*/  @!P5 IMAD R13, R80, R19, R14 ;  /* 0x00000013500dd224 */ /* 0x008fe200078e020e */
[----:B------:R-:W-:Y:S04]  /*3fb0*/  BSSY B1, `(.L_x_144) ;  /* 0x0000006000017945 */ /* 0x000fe80003800000 */
[----:B------:R3:W-:Y:S01]  /*3fc0*/  @!P5 STG.E.U8 desc[UR38][R4.64+0x70], R13 ;  /* 0x0000700d0400d986 */ /* 0x0007e2000c101126 */
[----:B------:R-:W-:Y:S05]  /*3fd0*/  @P2 BRA `(.L_x_145) ;  /* 0x00000000000c2947 */ /* 0x000fea0003800000 */
[----:B------:R-:W3:Y:S02]  /*3fe0*/  LDG.E.U8 R96, desc[UR38][R8.64+0x71] ;  /* 0x0000712608607981 */ /* 0x000ee4000c1e1100 */
[----:B---3--:R-:W-:-:S05]  /*3ff0*/  PRMT R13, R96, 0x8880, RZ ;  /* 0x00008880600d7816 */ /* 0x008fca00000000ff */
[----:B------:R-:W-:-:S07]  /*4000*/  IMAD R14, R13, R88, RZ ;  /* 0x000000580d0e7224 */ /* 0x000fce00078e02ff */
.L_x_145:
[----:B------:R-:W-:Y:S05]  /*4010*/  BSYNC B1 ;  /* 0x0000000000017941 */ /* 0x000fea0003800000 */
.L_x_144:
[----:B------:R-:W-:Y:S01]  /*4020*/  ISETP.LT.OR P4, PT, R3, 0x71, !P0 ;  /* 0x000000710300780c */ /* 0x000fe20004781670 */
[----:B------:R-:W-:Y:S01]  /*4030*/  @!P2 IMAD R81, R81, R19, R14 ;  /* 0x000000135151a224 */ /* 0x000fe200078e020e */
[----:B------:R-:W-:Y:S01]  /*4040*/  BSSY B1, `(.L_x_146) ;  /* 0x000000a000017945 */ /* 0x000fe20003800000 */
[C---:B------:R-:W-:Y:S02]  /*4050*/  ISETP.LT.OR P3, PT, R3.reuse, 0x72, !P0 ;  /* 0x000000720300780c */ /* 0x040fe40004761670 */
        /* <DEDUP_REMOVED lines=8> */
.L_x_147:
[----:B------:R-:W-:Y:S05]  /*40e0*/  BSYNC B1 ;  /* 0x0000000000017941 */ /* 0x000fea0003800000 */
.L_x_146:
[----:B---3--:R-:W-:Y:S01]  /*40f0*/  @!P4 IMAD R13, R82, R19, R14 ;  /* 0x00000013520dc224 */ /* 0x008fe200078e020e */
[----:B------:R-:W-:Y:S04]  /*4100*/  BSSY B1, `(.L_x_148) ;  /* 0x0000006000017945 */ /* 0x000fe80003800000 */
[----:B------:R3:W-:Y:S01]  /*4110*/  @!P4 STG.E.U8 desc[UR38][R6.64+0x70], R13 ;  /* 0x0000700d0600c986 */ /* 0x0007e2000c101126 */
[----:B------:R-:W-:Y:S05]  /*4120*/  @P3 BRA `(.L_x_149) ;  /* 0x00000000000c3947 */ /* 0x000fea0003800000 */
[----:B------:R-:W3:Y:S02]  /*4130*/  LDG.E.U8 R96, desc[UR38][R10.64+0x71] ;  /* 0x000071260a607981 */ /* 0x000ee4000c1e1100 */
[----:B---3--:R-:W-:-:S05]  /*4140*/  PRMT R13, R96, 0x8880, RZ ;  /* 0x00008880600d7816 */ /* 0x008fca00000000ff */
[----:B------:R-:W-:-:S07]  /*4150*/  IMAD R14, R13, R88, RZ ;  /* 0x000000580d0e7224 */ /* 0x000fce00078e02ff */
.L_x_149:
[----:B------:R-:W-:Y:S05]  /*4160*/  BSYNC B1 ;  /* 0x0000000000017941 */ /* 0x000fea0003800000 */
.L_x_148:
[----:B------:R-:W-:Y:S01]  /*4170*/  @!P3 IMAD R83, R83, R19, R14 ;  /* 0x000000135353b224 */ /* 0x000fe200078e020e */
[----:B------:R-:W-:Y:S04]  /*4180*/  BSSY B1, `(.L_x_150) ;  /* 0x0000006000017945 */ /* 0x000fe80003800000 */
[----:B------:R0:W-:Y:S01]  /*4190*/  @!P3 STG.E.U8 desc[UR38][R6.64+0x71], R83 ;  /* 0x000071530600b986 */ /* 0x0001e2000c101126 */
[----:B------:R-:W-:Y:S05]  /*41a0*/  @P2 BRA `(.L_x_151) ;  /* 0x00000000000c2947 */ /* 0x000fea0003800000 */
[----:B------:R-:W3:Y:S02]  /*41b0*/  LDG.E.U8 R96, desc[UR38][R8.64+0x78] ;  /* 0x0000782608607981 */ /* 0x000ee4000c1e1100 */
[----:B---3--:R-:W-:-:S05]  /*41c0*/  PRMT R13, R96, 0x8880, RZ ;  /* 0x00008880600d7816 */ /* 0x008fca00000000ff */
[----:B------:R-:W-:-:S07]  /*41d0*/  IMAD R14, R13, R88, RZ ;  /* 0x000000580d0e7224 */ /* 0x000fce00078e02ff */
.L_x_151:
[----:B------:R-:W-:Y:S05]  /*41e0*/  BSYNC B1 ;  /* 0x0000000000017941 */ /* 0x000fea0003800000 */
.L_x_150:
[----:B---3--:R-:W-:Y:S01]  /*41f0*/  @!P2 IMAD R13, R84, R19, R14 ;  /* 0x00000013540da224 */ /* 0x008fe200078e020e */
[----:B------:R-:W-:Y:S04]  /*4200*/  BSSY B1, `(.L_x_152) ;  /* 0x0000006000017945 */ /* 0x000fe80003800000 */
[----:B------:R3:W-:Y:S01]  /*4210*/  @!P2 STG.E.U8 desc[UR38][R4.64+0x78], R13 ;  /* 0x0000780d0400a986 */ /* 0x0007e2000c101126 */
[----:B------:R-:W-:Y:S05]  /*4220*/  @P1 BRA `(.L_x_153) ;  /* 0x00000000000c1947 */ /* 0x000fea0003800000 */
[----:B------:R-:W3:Y:S02]  /*4230*/  LDG.E.U8 R96, desc[UR38][R8.64+0x79] ;  /* 0x0000792608607981 */ /* 0x000ee4000c1e1100 */
[----:B---3--:R-:W-:-:S05]  /*4240*/  PRMT R13, R96, 0x8880, RZ ;  /* 0x00008880600d7816 */ /* 0x008fca00000000ff */
[----:B------:R-:W-:-:S07]  /*4250*/  IMAD R14, R13, R88, RZ ;  /* 0x000000580d0e7224 */ /* 0x000fce00078e02ff */
.L_x_153:
[----:B------:R-:W-:Y:S05]  /*4260*/  BSYNC B1 ;  /* 0x0000000000017941 */ /* 0x000fea0003800000 */
.L_x_152:
[----:B------:R-:W-:Y:S01]  /*4270*/  @!P1 IMAD R85, R85, R19, R14 ;  /* 0x0000001355559224 */ /* 0x000fe200078e020e */
[----:B------:R-:W-:Y:S04]  /*4280*/  BSSY B1, `(.L_x_154) ;  /* 0x0000006000017945 */ /* 0x000fe80003800000 */
[----:B------:R0:W-:Y:S01]  /*4290*/  @!P1 STG.E.U8 desc[UR38][R4.64+0x79], R85 ;  /* 0x0000795504009986 */ /* 0x0001e2000c101126 */
[----:B------:R-:W-:Y:S05]  /*42a0*/  @P5 BRA `(.L_x_155) ;  /* 0x00000000000c5947 */ /* 0x000fea0003800000 */
[----:B------:R-:W0:Y:S02]  /*42b0*/  LDG.E.U8 R96, desc[UR38][R10.64+0x78] ;  /* 0x000078260a607981 */ /* 0x000e24000c1e1100 */
[----:B0123--:R-:W-:-:S05]  /*42c0*/  PRMT R5, R96, 0x8880, RZ ;  /* 0x0000888060057816 */ /* 0x00ffca00000000ff */
[----:B------:R-:W-:-:S07]  /*42d0*/  IMAD R14, R5, R88, RZ ;  /* 0x00000058050e7224 */ /* 0x000fce00078e02ff */
.L_x_155:
[----:B------:R-:W-:Y:S05]  /*42e0*/  BSYNC B1 ;  /* 0x0000000000017941 */ /* 0x000fea0003800000 */
.L_x_154:
[----:B0123--:R-:W-:Y:S01]  /*42f0*/  @!P5 IMAD R5, R86, R19, R14 ;  /* 0x000000135605d224 */ /* 0x00ffe200078e020e */
[----:B------:R-:W-:Y:S01]  /*4300*/  ISETP.LT.OR P0, PT, R3, 0x7a, !P0 ;  /* 0x0000007a0300780c */ /* 0x000fe20004701670 */
[----:B------:R-:W-:Y:S03]  /*4310*/  BSSY B1, `(.L_x_156) ;  /* 0x0000006000017945 */ /* 0x000fe60003800000 */
[----:B------:R0:W-:Y:S09]  /*4320*/  @!P5 STG.E.U8 desc[UR38][R6.64+0x78], R5 ;  /* 0x000078050600d986 */ /* 0x0001f2000c101126 */
[----:B------:R-:W-:Y:S05]  /*4330*/  @P0 BRA `(.L_x_157) ;  /* 0x00000000000c0947 */ /* 0x000fea0003800000 */
[----:B------:R-:W2:Y:S02]  /*4340*/  LDG.E.U8 R96, desc[UR38][R10.64+0x79] ;  /* 0x000079260a607981 */ /* 0x000ea4000c1e1100 */
[----:B--2---:R-:W-:-:S05]  /*4350*/  PRMT R3, R96, 0x8880, RZ ;  /* 0x0000888060037816 */ /* 0x004fca00000000ff */
[----:B------:R-:W-:-:S07]  /*4360*/  IMAD R14, R3, R88, RZ ;  /* 0x00000058030e7224 */ /* 0x000fce00078e02ff */
.L_x_157:
[----:B------:R-:W-:Y:S05]  /*4370*/  BSYNC B1 ;  /* 0x0000000000017941 */ /* 0x000fea0003800000 */
.L_x_156:
[----:B------:R-:W-:Y:S01]  /*4380*/  IMAD R87, R87, R19, R14 ;  /* 0x0000001357577224 */ /* 0x000fe200078e020e */
[----:B------:R-:W-:Y:S06]  /*4390*/  @P0 BRA `(.L_x_158) ;  /* 0x0000000c00100947 */ /* 0x000fec0003800000 */
[----:B------:R1:W-:Y:S01]  /*43a0*/  STG.E.U8 desc[UR38][R6.64+0x79], R87 ;  /* 0x0000795706007986 */ /* 0x0003e2000c101126 */
[----:B------:R-:W-:Y:S05]  /*43b0*/  BRA `(.L_x_158) ;  /* 0x0000000c00087947 */ /* 0x000fea0003800000 */
.L_x_29:
[C---:B------:R-:W-:Y:S02]  /*43c0*/  ISETP.GE.AND P1, PT, R102.reuse, 0x1, PT ;  /* 0x000000016600780c */ /* 0x040fe40003f26270 */
[----:B------:R-:W-:Y:S02]  /*43d0*/  ISETP.GE.AND P0, PT, R102, 0x9, PT ;  /* 0x000000096600780c */ /* 0x000fe40003f06270 */
[C---:B------:R-:W-:Y:S02]  /*43e0*/  ISETP.LT.OR P4, PT, R3.reuse, 0x1, !P1 ;  /* 0x000000010300780c */ /* 0x040fe40004f81670 */
[C---:B------:R-:W-:Y:S02]  /*43f0*/  ISETP.LT.OR P3, PT, R3.reuse, 0x2, !P1 ;  /* 0x000000020300780c */ /* 0x040fe40004f61670 */
[C---:B------:R-:W-:Y:S02]  /*4400*/  ISETP.LT.OR P2, PT, R3.reuse, 0x1, !P0 ;  /* 0x000000010300780c */ /* 0x040fe40004741670 */
[----:B------:R-:W-:-:S07]  /*4410*/  ISETP.LT.OR P5, PT, R3, 0x2, !P0 ;  /* 0x000000020300780c */ /* 0x000fce00047a1670 */
[-C--:B------:R-:W-:Y:S02]  /*4420*/  @!P4 IMAD R9, R24, R19.reuse, RZ ;  /* 0x000000131809c224 */ /* 0x080fe400078e02ff */
[-C--:B------:R-:W-:Y:S02]  /*4430*/  @!P3 IMAD R25, R25, R19.reuse, RZ ;  /* 0x000000131919b224 */ /* 0x080fe400078e02ff */
[-C--:B------:R-:W-:Y:S01]  /*4440*/  @!P2 IMAD R11, R26, R19.reuse, RZ ;  /* 0x000000131a0ba224 */ /* 0x080fe200078e02ff */
[----:B------:R0:W-:Y:S01]  /*4450*/  @!P4 STG.E.U8 desc[UR38][R4.64], R9 ;  /* 0x000000090400c986 */ /* 0x0001e2000c101126 */
[----:B------:R-:W-:Y:S01]  /*4460*/  ISETP.LT.OR P4, PT, R3, 0x9, !P1 ;  /* 0x000000090300780c */ /* 0x000fe20004f81670 */
[----:B------:R-:W-:Y:S02]  /*4470*/  @!P5 IMAD R27, R27, R19, RZ ;  /* 0x000000131b1bd224 */ /* 0x000fe400078e02ff */
[----:B------:R-:W-:Y:S01]  /*4480*/  @!P3 STG.E.U8 desc[UR38][R4.64+0x1], R25 ;  /* 0x000001190400b986 */ /* 0x000fe2000c101126 */
[----:B------:R-:W-:-:S03]  /*4490*/  ISETP.LT.OR P3, PT, R3, 0xa, !P1 ;  /* 0x0000000a0300780c */ /* 0x000fc60004f61670 */
[----:B------:R1:W-:Y:S01]  /*44a0*/  @!P2 STG.E.U8 desc[UR38][R6.64], R11 ;  /* 0x0000000b0600a986 */ /* 0x0003e2000c101126 */
[----:B------:R-:W-:-:S03]  /*44b0*/  ISETP.LT.OR P2, PT, R3, 0x9, !P0 ;  /* 0x000000090300780c */ /* 0x000fc60004741670 */
[----:B------:R-:W-:Y:S01]  /*44c0*/  @!P5 STG.E.U8 desc[UR38][R6.64+0x1], R27 ;  /* 0x0000011b0600d986 */ /* 0x000fe2000c101126 */
[----:B------:R-:W-:Y:S01]  /*44d0*/  ISETP.LT.OR P5, PT, R3, 0xa, !P0 ;  /* 0x0000000a0300780c */ /* 0x000fe200047a1670 */
[----:B------:R-:W-:-:S04]  /*44e0*/  @!P4 IMAD R13, R28, R19, RZ ;  /* 0x000000131c0dc224 */ /* 0x000fc800078e02ff */
[-C--:B------:R-:W-:Y:S01]  /*44f0*/  @!P3 IMAD R29, R29, R19.reuse, RZ ;  /* 0x000000131d1db224 */ /* 0x080fe200078e02ff */
[----:B------:R-:W-:Y:S01]  /*4500*/  @!P4 STG.E.U8 desc[UR38][R4.64+0x8], R13 ;  /* 0x0000080d0400c986 */ /* 0x000fe2000c101126 */
[C---:B------:R-:W-:Y:S02]  /*4510*/  ISETP.LT.OR P4, PT, R3.reuse, 0x11, !P1 ;  /* 0x000000110300780c */ /* 0x040fe40004f81670 */
[-C--:B0-----:R-:W-:Y:S01]  /*4520*/  @!P2 IMAD R9, R30, R19.reuse, RZ ;  /* 0x000000131e09a224 */ /* 0x081fe200078e02ff */
[----:B------:R-:W-:Y:S01]  /*4530*/  @!P3 STG.E.U8 desc[UR38][R4.64+0x9], R29 ;  /* 0x0000091d0400b986 */ /* 0x000fe2000c101126 */
[----:B------:R-:W-:Y:S02]  /*4540*/  ISETP.LT.OR P3, PT, R3, 0x12, !P1 ;  /* 0x000000120300780c */ /* 0x000fe40004f61670 */
[----:B------:R-:W-:Y:S01]  /*4550*/  @!P5 IMAD R31, R31, R19, RZ ;  /* 0x000000131f1fd224 */ /* 0x000fe200078e02ff */
[----:B------:R0:W-:Y:S01]  /*4560*/  @!P2 STG.E.U8 desc[UR38][R6.64+0x8], R9 ;  /* 0x000008090600a986 */ /* 0x0001e2000c101126 */
[----:B------:R-:W-:-:S03]  /*4570*/  ISETP.LT.OR P2, PT, R3, 0x11, !P0 ;  /* 0x000000110300780c */ /* 0x000fc60004741670 */
[----:B------:R-:W-:Y:S01]  /*4580*/  @!P5 STG.E.U8 desc[UR38][R6.64+0x9], R31 ;  /* 0x0000091f0600d986 */ /* 0x000fe2000c101126 */
[----:B------:R-:W-:Y:S01]  /*4590*/  ISETP.LT.OR P5, PT, R3, 0x12, !P0 ;  /* 0x000000120300780c */ /* 0x000fe200047a1670 */
[----:B-1----:R-:W-:-:S04]  /*45a0*/  @!P4 IMAD R11, R32, R19, RZ ;  /* 0x00000013200bc224 */ /* 0x002fc800078e02ff */
        /* <DEDUP_REMOVED lines=109> */
[----:B------:R1:W-:Y:S01]  /*4c80*/  @!P4 STG.E.U8 desc[UR38][R4.64+0x58], R13 ;  /* 0x0000580d0400c986 */ /* 0x0003e2000c101126 */
        /* <DEDUP_REMOVED lines=13> */
[-C--:B-1----:R-:W-:Y:S01]  /*4d60*/  @!P2 IMAD R13, R74, R19.reuse, RZ ;  /* 0x000000134a0da224 */ /* 0x082fe200078e02ff */
[----:B------:R-:W-:Y:S01]  /*4d70*/  @!P3 STG.E.U8 desc[UR38][R4.64+0x61], R73 ;  /* 0x000061490400b986 */ /* 0x000fe2000c101126 */
[----:B------:R-:W-:Y:S02]  /*4d80*/  ISETP.LT.OR P3, PT, R3, 0x6a, !P1 ;  /* 0x0000006a0300780c */ /* 0x000fe40004f61670 */
[----:B------:R-:W-:Y:S01]  /*4d90*/  @!P5 IMAD R75, R75, R19, RZ ;  /* 0x000000134b4bd224 */ /* 0x000fe200078e02ff */
[----:B------:R1:W-:Y:S01]  /*4da0*/  @!P2 STG.E.U8 desc[UR38][R6.64+0x60], R13 ;  /* 0x0000600d0600a986 */ /* 0x0003e2000c101126 */
[----:B------:R-:W-:-:S03]  /*4db0*/  ISETP.LT.OR P2, PT, R3, 0x69, !P0 ;  /* 0x000000690300780c */ /* 0x000fc60004741670 */
[----:B------:R-:W-:Y:S01]  /*4dc0*/  @!P5 STG.E.U8 desc[UR38][R6.64+0x61], R75 ;  /* 0x0000614b0600d986 */ /* 0x000fe2000c101126 */
[----:B------:R-:W-:Y:S01]  /*4dd0*/  ISETP.LT.OR P5, PT, R3, 0x6a, !P0 ;  /* 0x0000006a0300780c */ /* 0x000fe200047a1670 */
[----:B0-----:R-:W-:-:S04]  /*4de0*/  @!P4 IMAD R9, R76, R19, RZ ;  /* 0x000000134c09c224 */ /* 0x001fc800078e02ff */
[-C--:B------:R-:W-:Y:S01]  /*4df0*/  @!P3 IMAD R77, R77, R19.reuse, RZ ;  /* 0x000000134d4db224 */ /* 0x080fe200078e02ff */
[----:B------:R-:W-:Y:S01]  /*4e00*/  @!P4 STG.E.U8 desc[UR38][R4.64+0x68], R9 ;  /* 0x000068090400c986 */ /* 0x000fe2000c101126 */
[C---:B------:R-:W-:Y:S02]  /*4e10*/  ISETP.LT.OR P4, PT, R3.reuse, 0x72, !P1 ;  /* 0x000000720300780c */ /* 0x040fe40004f81670 */
[-C--:B--2---:R-:W-:Y:S01]  /*4e20*/  @!P2 IMAD R11, R78, R19.reuse, RZ ;  /* 0x000000134e0ba224 */ /* 0x084fe200078e02ff */
[----:B------:R-:W-:Y:S01]  /*4e30*/  @!P3 STG.E.U8 desc[UR38][R4.64+0x69], R77 ;  /* 0x0000694d0400b986 */ /* 0x000fe2000c101126 */
[----:B------:R-:W-:Y:S02]  /*4e40*/  ISETP.LT.OR P3, PT, R3, 0x71, !P1 ;  /* 0x000000710300780c */ /* 0x000fe40004f61670 */
[----:B------:R-:W-:Y:S01]  /*4e50*/  @!P5 IMAD R79, R79, R19, RZ ;  /* 0x000000134f4fd224 */ /* 0x000fe200078e02ff */
[----:B------:R0:W-:Y:S01]  /*4e60*/  @!P2 STG.E.U8 desc[UR38][R6.64+0x68], R11 ;  /* 0x0000680b0600a986 */ /* 0x0001e2000c101126 */
[----:B------:R-:W-:-:S03]  /*4e70*/  ISETP.LT.OR P2, PT, R3, 0x71, !P0 ;  /* 0x000000710300780c */ /* 0x000fc60004741670 */
[----:B------:R2:W-:Y:S01]  /*4e80*/  @!P5 STG.E.U8 desc[UR38][R6.64+0x69], R79 ;  /* 0x0000694f0600d986 */ /* 0x0005e2000c101126 */
[----:B------:R-:W-:Y:S01]  /*4e90*/  ISETP.LT.OR P5, PT, R3, 0x79, !P0 ;  /* 0x000000790300780c */ /* 0x000fe200047a1670 */
[----:B------:R-:W-:-:S04]  /*4ea0*/  @!P4 IMAD R81, R81, R19, RZ ;  /* 0x000000135151c224 */ /* 0x000fc800078e02ff */
[-C--:B-1----:R-:W-:Y:S01]  /*4eb0*/  @!P3 IMAD R13, R80, R19.reuse, RZ ;  /* 0x00000013500db224 */ /* 0x082fe200078e02ff */
[----:B------:R2:W-:Y:S01]  /*4ec0*/  @!P4 STG.E.U8 desc[UR38][R4.64+0x71], R81 ;  /* 0x000071510400c986 */ /* 0x0005e2000c101126 */
[C---:B------:R-:W-:Y:S02]  /*4ed0*/  ISETP.LT.OR P4, PT, R3.reuse, 0x72, !P0 ;  /* 0x000000720300780c */ /* 0x040fe40004781670 */
[C---:B------:R-:W-:Y:S01]  /*4ee0*/  ISETP.LT.OR P0, PT, R3.reuse, 0x7a, !P0 ;  /* 0x0000007a0300780c */ /* 0x040fe20004701670 */
[----:B------:R2:W-:Y:S01]  /*4ef0*/  @!P3 STG.E.U8 desc[UR38][R4.64+0x70], R13 ;  /* 0x0000700d0400b986 */ /* 0x0005e2000c101126 */
[C---:B------:R-:W-:Y:S02]  /*4f00*/  ISETP.LT.OR P3, PT, R3.reuse, 0x79, !P1 ;  /* 0x000000790300780c */ /* 0x040fe40004f61670 */
[----:B------:R-:W-:Y:S01]  /*4f10*/  ISETP.LT.OR P1, PT, R3, 0x7a, !P1 ;  /* 0x0000007a0300780c */ /* 0x000fe20004f21670 */
[-C--:B------:R-:W-:Y:S02]  /*4f20*/  @!P2 IMAD R3, R82, R19.reuse, RZ ;  /* 0x000000135203a224 */ /* 0x080fe400078e02ff */
[----:B0-----:R-:W-:-:S03]  /*4f30*/  @!P5 IMAD R11, R86, R19, RZ ;  /* 0x00000013560bd224 */ /* 0x001fc600078e02ff */
[----:B------:R2:W-:Y:S01]  /*4f40*/  @!P2 STG.E.U8 desc[UR38][R6.64+0x70], R3 ;  /* 0x000070030600a986 */ /* 0x0005e2000c101126 */
[-C--:B------:R-:W-:Y:S02]  /*4f50*/  @!P4 IMAD R83, R83, R19.reuse, RZ ;  /* 0x000000135353c224 */ /* 0x080fe400078e02ff */
[-C--:B------:R-:W-:Y:S02]  /*4f60*/  @!P0 IMAD R87, R87, R19.reuse, RZ ;  /* 0x0000001357578224 */ /* 0x080fe400078e02ff */
[-C--:B------:R-:W-:Y:S01]  /*4f70*/  @!P3 IMAD R9, R84, R19.reuse, RZ ;  /* 0x000000135409b224 */ /* 0x080fe200078e02ff */
[----:B------:R2:W-:Y:S01]  /*4f80*/  @!P4 STG.E.U8 desc[UR38][R6.64+0x71], R83 ;  /* 0x000071530600c986 */ /* 0x0005e2000c101126 */
[----:B------:R-:W-:-:S03]  /*4f90*/  @!P1 IMAD R85, R85, R19, RZ ;  /* 0x0000001355559224 */ /* 0x000fc600078e02ff */
[----:B------:R2:W-:Y:S04]  /*4fa0*/  @!P3 STG.E.U8 desc[UR38][R4.64+0x78], R9 ;  /* 0x000078090400b986 */ /* 0x0005e8000c101126 */
[----:B------:R2:W-:Y:S04]  /*4fb0*/  @!P1 STG.E.U8 desc[UR38][R4.64+0x79], R85 ;  /* 0x0000795504009986 */ /* 0x0005e8000c101126 */
[----:B------:R2:W-:Y:S04]  /*4fc0*/  @!P5 STG.E.U8 desc[UR38][R6.64+0x78], R11 ;  /* 0x0000780b0600d986 */ /* 0x0005e8000c101126 */
[----:B------:R2:W-:Y:S02]  /*4fd0*/  @!P0 STG.E.U8 desc[UR38][R6.64+0x79], R87 ;  /* 0x0000795706008986 */ /* 0x0005e4000c101126 */
.L_x_158:
[----:B------:R-:W-:Y:S05]  /*4fe0*/  BSYNC B0 ;  /* 0x0000000000007941 */ /* 0x000fea0003800000 */
.L_x_28:
[----:B------:R-:W-:Y:S01]  /*4ff0*/  IADD3 R16, P0, R16, UR36, RZ ;  /* 0x0000002410107c10 */ /* 0x000fe2000ff1e0ff */
[----:B------:R-:W-:Y:S01]  /*5000*/  ULDC.64 UR4, c[0x0][0x650] ;  /* 0x0001940000047ab9 */ /* 0x000fe20000000a00 */
[----:B--2---:R-:W-:Y:S01]  /*5010*/  PRMT R3, RZ, 0x7610, R3 ;  /* 0x00007610ff037816 */ /* 0x004fe20000000003 */
[----:B------:R-:W-:Y:S01]  /*5020*/  IMAD.MOV.U32 R98, RZ, RZ, -0x1 ;  /* 0xffffffffff627424 */ /* 0x000fe200078e00ff */
[----:B------:R-:W-:Y:S01]  /*5030*/  IADD3.X R17, R17, UR42, RZ, P0, !PT ;  /* 0x0000002a11117c10 */ /* 0x000fe200087fe4ff */
[----:B------:R-:W-:Y:S01]  /*5040*/  IMAD.MOV.U32 R97, RZ, RZ, -0x1 ;  /* 0xffffffffff617424 */ /* 0x000fe200078e00ff */
[----:B------:R-:W-:-:S04]  /*5050*/  ISETP.GE.U32.AND P0, PT, R16, UR4, PT ;  /* 0x0000000410007c0c */ /* 0x000fc8000bf06070 */
[----:B------:R-:W-:-:S13]  /*5060*/  ISETP.GE.U32.AND.EX P0, PT, R17, UR5, PT, P0 ;  /* 0x0000000511007c0c */ /* 0x000fda000bf06100 */
[----:B------:R-:W-:Y:S05]  /*5070*/  @P0 BRA `(.L_x_159) ;  /* 0x00000004004c0947 */ /* 0x000fea0003800000 */
[----:B------:R-:W2:Y:S01]  /*5080*/  LDC.64 R10, c[0x0][0x628] ;  /* 0x00018a00ff0a7b82 */ /* 0x000ea20000000a00 */
[----:B------:R-:W3:Y:S01]  /*5090*/  S2R R12, SR_CTAID.X ;  /* 0x00000000000c7919 */ /* 0x000ee20000002500 */
[----:B------:R-:W-:Y:S02]  /*50a0*/  IMAD.MOV.U32 R8, RZ, RZ, R16 ;  /* 0x000000ffff087224 */ /* 0x000fe400078e0010 */
[----:B------:R-:W-:Y:S01]  /*50b0*/  IMAD.MOV.U32 R9, RZ, RZ, R17 ;  /* 0x000000ffff097224 */ /* 0x000fe200078e0011 */
[----:B------:R-:W0:Y:S03]  /*50c0*/  S2R R20, SR_CTAID.Y ;  /* 0x0000000000147919 */ /* 0x000e260000002600 */
[----:B------:R-:W0:Y:S08]  /*50d0*/  LDC R0, c[0x0][0x630] ;  /* 0x00018c00ff007b82 */ /* 0x000e300000000800 */
[----:B------:R-:W0:Y:S01]  /*50e0*/  LDC.64 R14, c[0x0][0x620] ;  /* 0x00018800ff0e7b82 */ /* 0x000e220000000a00 */
[----:B--2---:R-:W-:-:S04]  /*50f0*/  ISETP.NE.U32.AND P0, PT, R10, RZ, PT ;  /* 0x000000ff0a00720c */ /* 0x004fc80003f05070 */
[----:B------:R-:W-:-:S13]  /*5100*/  ISETP.NE.AND.EX P0, PT, R11, RZ, PT, P0 ;  /* 0x000000ff0b00720c */ /* 0x000fda0003f05300 */
[----:B0--3--:R-:W-:Y:S05]  /*5110*/  @!P0 BRA `(.L_x_160) ;  /* 0x0000000000288947 */ /* 0x009fea0003800000 */
[----:B------:R-:W0:Y:S02]  /*5120*/  LDC R3, c[0x0][0x634] ;  /* 0x00018d00ff037b82 */ /* 0x000e240000000800 */
[----:B0-----:R-:W-:-:S05]  /*5130*/  IADD3 R3, P0, R16, R3, RZ ;  /* 0x0000000310037210 */ /* 0x001fca0007f1e0ff */
[----:B------:R-:W-:-:S04]  /*5140*/  IMAD.X R13, RZ, RZ, R17, P0 ;  /* 0x000000ffff0d7224 */ /* 0x000fc800000e0611 */
[----:B------:R-:W-:-:S04]  /*5150*/  IMAD.WIDE.U32 R4, R13, R10, RZ ;  /* 0x0000000a0d047225 */ /* 0x000fc800078e00ff */
[----:B-1--4-:R-:W-:-:S04]  /*5160*/  IMAD.WIDE.U32 R6, P0, R3, R11, R4 ;  /* 0x0000000b03067225 */ /* 0x012fc80007800004 */
[----:B------:R-:W-:-:S04]  /*5170*/  IMAD.WIDE.U32 R4, R3, R10, RZ ;  /* 0x0000000a03047225 */ /* 0x000fc800078e00ff */
[----:B------:R-:W-:Y:S01]  /*5180*/  IMAD.X R9, RZ, RZ, RZ, P0 ;  /* 0x000000ffff097224 */ /* 0x000fe200000e06ff */
[----:B------:R-:W-:Y:S01]  /*5190*/  IADD3 RZ, P0, R5, R6, RZ ;  /* 0x0000000605ff7210 */ /* 0x000fe20007f1e0ff */
[----:B------:R-:W-:-:S04]  /*51a0*/  IMAD.MOV.U32 R8, RZ, RZ, R7 ;  /* 0x000000ffff087224 */ /* 0x000fc800078e0007 */
[----:B------:R-:W-:-:S08]  /*51b0*/  IMAD.WIDE.U32.X R8, R13, R11, R8, P0 ;  /* 0x0000000b0d087225 */ /* 0x000fd000000e0408 */
.L_x_160:
[-CC-:B------:R-:W-:Y:S01]  /*51c0*/  SHF.R.U64 R97, R8, R0.reuse, R9.reuse ;  /* 0x0000000008617219 */ /* 0x180fe20000001209 */
[----:B----4-:R-:W0:Y:S01]  /*51d0*/  LDC.64 R26, c[0x0][0x640] ;  /* 0x00019000ff1a7b82 */ /* 0x010e220000000a00 */
[----:B------:R-:W-:Y:S01]  /*51e0*/  SHF.R.U32.HI R0, RZ, R0, R9 ;  /* 0x00000000ff007219 */ /* 0x000fe20000011609 */
[----:B------:R-:W-:Y:S01]  /*51f0*/  ULDC UR4, c[0x0][0x150] ;  /* 0x0000540000047ab9 */ /* 0x000fe20000000800 */
[----:B------:R-:W-:Y:S02]  /*5200*/  IADD3 R3, P0, RZ, -R97, RZ ;  /* 0x80000061ff037210 */ /* 0x000fe40007f1e0ff */
[----:B-1----:R-:W-:-:S03]  /*5210*/  I2FP.F32.U32 R7, R12 ;  /* 0x0000000c00077245 */ /* 0x002fc60000201000 */
[----:B------:R-:W1:Y:S01]  /*5220*/  LDC R6, c[0x0][0x618] ;  /* 0x00018600ff067b82 */ /* 0x000e620000000800 */
[----:B------:R-:W-:Y:S02]  /*5230*/  IMAD.X R5, RZ, RZ, ~R0, P0 ;  /* 0x000000ffff057224 */ /* 0x000fe400000e0e00 */
[----:B------:R-:W-:Y:S01]  /*5240*/  FMUL R7, R7, UR4 ;  /* 0x0000000407077c20 */ /* 0x000fe20008400000 */
[----:B------:R-:W-:Y:S01]  /*5250*/  ULDC UR4, c[0x0][0x154] ;  /* 0x0000550000047ab9 */ /* 0x000fe20000000800 */
[-C--:B------:R-:W-:Y:S02]  /*5260*/  IMAD R0, R5, R14.reuse, RZ ;  /* 0x0000000e05007224 */ /* 0x080fe400078e02ff */
[C---:B------:R-:W-:Y:S01]  /*5270*/  IMAD.WIDE.U32 R4, R3.reuse, R14, R16 ;  /* 0x0000000e03047225 */ /* 0x040fe200078e0010 */
[----:B------:R-:W2:Y:S01]  /*5280*/  LDC R8, c[0x0][0x608] ;  /* 0x00018200ff087b82 */ /* 0x000ea20000000800 */
[----:B------:R-:W3:Y:S02]  /*5290*/  F2I.U32.TRUNC.NTZ R7, R7 ;  /* 0x0000000700077305 */ /* 0x000ee4000020f000 */
[----:B------:R-:W-:Y:S01]  /*52a0*/  IMAD R3, R3, R15, R0 ;  /* 0x0000000f03037224 */ /* 0x000fe200078e0200 */
[----:B------:R-:W-:-:S03]  /*52b0*/  I2FP.F32.U32 R0, R20 ;  /* 0x0000001400007245 */ /* 0x000fc60000201000 */
[----:B------:R-:W-:Y:S01]  /*52c0*/  IMAD.IADD R3, R5, 0x1, R3 ;  /* 0x0000000105037824 */ /* 0x000fe200078e0203 */
[----:B------:R-:W4:Y:S01]  /*52d0*/  LDC R11, c[0x0][0x658] ;  /* 0x00019600ff0b7b82 */ /* 0x000f220000000800 */
[----:B0-----:R-:W-:-:S04]  /*52e0*/  ISETP.NE.U32.AND P0, PT, R26, RZ, PT ;  /* 0x000000ff1a00720c */ /* 0x001fc80003f05070 */
[----:B------:R-:W-:-:S03]  /*52f0*/  ISETP.NE.AND.EX P0, PT, R27, RZ, PT, P0 ;  /* 0x000000ff1b00720c */ /* 0x000fc60003f05300 */
[----:B------:R-:W0:Y:S01]  /*5300*/  LDC R9, c[0x0][0x144] ;  /* 0x00005100ff097b82 */ /* 0x000e220000000800 */
[-C--:B-1----:R-:W-:Y:S01]  /*5310*/  SHF.R.U64 R10, R4, R6.reuse, R3 ;  /* 0x00000006040a7219 */ /* 0x082fe20000001203 */
[----:B---3--:R-:W-:Y:S01]  /*5320*/  IMAD.MOV R7, RZ, RZ, -R7 ;  /* 0x000000ffff077224 */ /* 0x008fe200078e0a07 */
[----:B------:R-:W-:Y:S01]  /*5330*/  SHF.R.U32.HI R3, RZ, R6, R3 ;  /* 0x00000006ff037219 */ /* 0x000fe20000011603 */
[----:B------:R-:W-:-:S04]  /*5340*/  FMUL R6, R0, UR4 ;  /* 0x0000000400067c20 */ /* 0x000fc80008400000 */
[----:B------:R-:W1:Y:S01]  /*5350*/  LDC R21, c[0x0][0x148] ;  /* 0x00005200ff157b82 */ /* 0x000e620000000800 */
[----:B------:R3:W0:Y:S01]  /*5360*/  F2I.U32.TRUNC.NTZ R14, R6 ;  /* 0x00000006000e7305 */ /* 0x000622000020f000 */
[-CC-:B--2---:R-:W-:Y:S02]  /*5370*/  SHF.R.U64 R13, R10, R8.reuse, R3.reuse ;  /* 0x000000080a0d7219 */ /* 0x184fe40000001203 */
[----:B------:R-:W-:-:S04]  /*5380*/  SHF.R.U32.HI R0, RZ, R8, R3 ;  /* 0x00000008ff007219 */ /* 0x000fc80000011603 */
[----:B------:R-:W2:Y:S01]  /*5390*/  LDC R24, c[0x0][0x648] ;  /* 0x00019200ff187b82 */ /* 0x000ea20000000800 */
[-CC-:B----4-:R-:W-:Y:S02]  /*53a0*/  SHF.R.U64 R15, R13, R11.reuse, R0.reuse ;  /* 0x0000000b0d0f7219 */ /* 0x190fe40000001200 */
[----:B------:R-:W-:-:S03]  /*53b0*/  SHF.R.U32.HI R5, RZ, R11, R0 ;  /* 0x0000000bff057219 */ /* 0x000fc60000011600 */
[----:B------:R-:W-:Y:S02]  /*53c0*/  IMAD.MOV.U32 R4, RZ, RZ, R15 ;  /* 0x000000ffff047224 */ /* 0x000fe400078e000f */
[----:B------:R-:W4:Y:S01]  /*53d0*/  LDC R28, c[0x0][0x638] ;  /* 0x00018e00ff1c7b82 */ /* 0x000f220000000800 */
[----:B0-----:R-:W-:-:S07]  /*53e0*/  IMAD R25, R9, R7, R12 ;  /* 0x0000000709197224 */ /* 0x001fce00078e020c */
[----:B------:R-:W0:Y:S08]  /*53f0*/  LDC R29, c[0x0][0x610] ;  /* 0x00018400ff1d7b82 */ /* 0x000e300000000800 */
[----:B------:R-:W0:Y:S01]  /*5400*/  LDC R30, c[0x0][0x600] ;  /* 0x00018000ff1e7b82 */ /* 0x000e220000000800 */
[----:B-123--:R-:W-:Y:S05]  /*5410*/  @!P0 BRA `(.L_x_161) ;  /* 0x0000000000288947 */ /* 0x00efea0003800000 */
        /* <DEDUP_REMOVED lines=10> */
.L_x_161:
[----:B------:R-:W-:Y:S01]  /*54c0*/  ISETP.NE.AND P0, PT, R2, 0x1, PT ;  /* 0x000000010200780c */ /* 0x000fe20003f05270 */
[----:B------:R-:W-:Y:S01]  /*54d0*/  IMAD.MOV R14, RZ, RZ, -R14 ;  /* 0x000000ffff0e7224 */ /* 0x000fe200078e0a0e */
[----:B------:R-:W-:Y:S02]  /*54e0*/  SHF.R.U64 R0, R4, R24, R5 ;  /* 0x0000001804007219 */ /* 0x000fe40000001205 */
[----:B------:R-:W-:Y:S02]  /*54f0*/  LOP3.LUT R3, R13, R94, RZ, 0xc0, !PT ;  /* 0x0000005e0d037212 */ /* 0x000fe400078ec0ff */
[----:B------:R-:W-:Y:S01]  /*5500*/  LOP3.LUT R10, R10, R93, RZ, 0xc0, !PT ;  /* 0x0000005d0a0a7212 */ /* 0x000fe200078ec0ff */
[----:B------:R-:W-:Y:S02]  /*5510*/  IMAD.MOV R4, RZ, RZ, -R0 ;  /* 0x000000ffff047224 */ /* 0x000fe400078e0a00 */
[----:B------:R-:W-:Y:S02]  /*5520*/  IMAD R0, R90, R0, R3 ;  /* 0x000000005a007224 */ /* 0x000fe400078e0203 */
[----:B----4-:R-:W-:-:S02]  /*5530*/  IMAD R3, R4, R28, R15 ;  /* 0x0000001c04037224 */ /* 0x010fc400078e020f */
[----:B------:R-:W-:Y:S02]  /*5540*/  @P0 IMAD R25, R21, R14, R20 ;  /* 0x0000000e15190224 */ /* 0x000fe400078e0214 */
[----:B0-----:R-:W-:Y:S02]  /*5550*/  IMAD R5, R3, R30, R10 ;  /* 0x0000001e03057224 */ /* 0x001fe400078e020a */
[----:B------:R-:W-:Y:S02]  /*5560*/  IMAD R0, R0, R29, R25 ;  /* 0x0000001d00007224 */ /* 0x000fe400078e0219 */
[----:B------:R-:W-:-:S03]  /*5570*/  IMAD.MOV.U32 R4, RZ, RZ, 0x1 ;  /* 0x00000001ff047424 */ /* 0x000fc600078e00ff */
[----:B------:R-:W-:Y:S02]  /*5580*/  SEL R98, R5, R0, !P0 ;  /* 0x0000000005627207 */ /* 0x000fe40004000000 */
[----:B------:R-:W-:Y:S02]  /*5590*/  PRMT R3, R4, 0x7610, R3 ;  /* 0x0000761004037816 */ /* 0x000fe40000000003 */
[----:B------:R-:W-:-:S07]  /*55a0*/  SEL R0, R0, R5, !P0 ;  /* 0x0000000500007207 */ /* 0x000fce0004000000 */
.L_x_159:
[----:B------:R-:W-:Y:S01]  /*55b0*/  UIADD3 UR41, UR43, UR41, URZ ;  /* 0x000000292b297290 */ /* 0x000fe2000fffe03f */
[----:B------:R-:W-:Y:S01]  /*55c0*/  LOP3.LUT P0, RZ, R3, 0xff, RZ, 0xc0, !PT ;  /* 0x000000ff03ff7812 */ /* 0x000fe2000780c0ff */
[----:B------:R-:W-:Y:S02]  /*55d0*/  IMAD.MOV.U32 R99, RZ, RZ, R0 ;  /* 0x000000ffff637224 */ /* 0x000fe400078e0000 */
[----:B------:R-:W-:Y:S02]  /*55e0*/  USHF.R.U32.HI UR4, URZ, 0x1, UR41 ;  /* 0x000000013f047899 */ /* 0x000fe40008011629 */
[----:B------:R-:W-:Y:S02]  /*55f0*/  UISETP.GT.U32.AND UP1, UPT, UR41, 0x1, UPT ;  /* 0x000000012900788c */ /* 0x000fe4000bf24070 */
[----:B------:R-:W-:Y:S02]  /*5600*/  ULOP3.LUT UR4, UR4, 0x1, URZ, 0xc0, !UPT ;  /* 0x0000000104047892 */ /* 0x000fe4000f8ec03f */
[----:B------:R-:W-:-:S02]  /*5610*/  UISETP.LT.U32.AND UP1, UPT, UR43, 0x2, UP1 ;  /* 0x000000022b00788c */ /* 0x000fc40008f21070 */
[----:B------:R-:W-:Y:S02]  /*5620*/  UISETP.NE.U32.AND UP0, UPT, UR4, 0x1, UPT ;  /* 0x000000010400788c */ /* 0x000fe4000bf05070 */
[----:B------:R-:W-:Y:S02]  /*5630*/  USEL UR5, URZ, 0x1, !UP1 ;  /* 0x000000013f057887 */ /* 0x000fe4000c800000 */
[----:B------:R-:W-:Y:S02]  /*5640*/  UISETP.GT.U32.AND UP0, UPT, UR43, 0x1, !UP0 ;  /* 0x000000012b00788c */ /* 0x000fe4000c704070 */
[----:B------:R-:W-:Y:S02]  /*5650*/  ULOP3.LUT UR41, UR41, 0x1, URZ, 0xc0, !UPT ;  /* 0x0000000129297892 */ /* 0x000fe4000f8ec03f */
[----:B------:R-:W-:-:S04]  /*5660*/  USEL UR4, URZ, 0x1, !UP0 ;  /* 0x000000013f047887 */ /* 0x000fc8000c000000 */
[----:B------:R-:W-:Y:S01]  /*5670*/  ULOP3.LUT UR40, UR4, UR40, UR5, 0x96, !UPT ;  /* 0x0000002804287292 */ /* 0x000fe2000f8e9605 */
[----:B------:R-:W-:Y:S11]  /*5680*/  @P0 BRA `(.L_x_162) ;  /* 0xffffffb800ac0947 */ /* 0x000ff6000383ffff */
[----:B------:R-:W-:Y:S05]  /*5690*/  EXIT ;  /* 0x000000000000794d */ /* 0x000fea0003800000 */
.L_x_3:
        /* <DEDUP_REMOVED lines=26> */
.L_x_164:
[--C-:B------:R-:W-:Y:S01]  /*5840*/  SHF.R.U64 R14, R12, R20, R13.reuse ;  /* 0x000000140c0e7219 */ /* 0x100fe2000000120d */
[----:B------:R-:W0:Y:S01]  /*5850*/  LDC R24, c[0x0][0x618] ;  /* 0x00018600ff187b82 */ /* 0x000e220000000800 */
[----:B------:R-:W-:Y:S01]  /*5860*/  I2FP.F32.U32 R8, R6 ;  /* 0x0000000600087245 */ /* 0x000fe20000201000 */
[----:B------:R-:W-:Y:S01]  /*5870*/  ULDC UR4, c[0x0][0x150] ;  /* 0x0000540000047ab9 */ /* 0x000fe20000000800 */
[----:B------:R-:W-:Y:S02]  /*5880*/  SHF.R.U32.HI R7, RZ, R20, R13 ;  /* 0x00000014ff077219 */ /* 0x000fe4000001160d */
[----:B------:R-:W-:Y:S01]  /*5890*/  IADD3 R11, P0, RZ, -R14, RZ ;  /* 0x8000000eff0b7210 */ /* 0x000fe20007f1e0ff */
[----:B------:R-:W-:Y:S01]  /*58a0*/  FMUL R13, R8, UR4 ;  /* 0x00000004080d7c20 */ /* 0x000fe20008400000 */
[----:B------:R-:W-:Y:S01]  /*58b0*/  ULDC UR4, c[0x0][0x154] ;  /* 0x0000550000047ab9 */ /* 0x000fe20000000800 */
[----:B------:R-:W1:Y:S02]  /*58c0*/  LDC.64 R26, c[0x0][0x640] ;  /* 0x00019000ff1a7b82 */ /* 0x000e640000000a00 */
[----:B------:R-:W-:-:S02]  /*58d0*/  IMAD.X R7, RZ, RZ, ~R7, P0 ;  /* 0x000000ffff077224 */ /* 0x000fc400000e0e07 */
[----:B------:R-:W2:Y:S01]  /*58e0*/  F2I.U32.TRUNC.NTZ R13, R13 ;  /* 0x0000000d000d7305 */ /* 0x000ea2000020f000 */
[----:B------:R-:W-:-:S03]  /*58f0*/  IMAD.WIDE.U32 R8, R11, R22, R16 ;  /* 0x000000160b087225 */ /* 0x000fc600078e0010 */
[----:B------:R-:W3:Y:S01]  /*5900*/  LDC R15, c[0x0][0x144] ;  /* 0x00005100ff0f7b82 */ /* 0x000ee20000000800 */
[----:B------:R-:W-:-:S04]  /*5910*/  IMAD R10, R7, R22, RZ ;  /* 0x00000016070a7224 */ /* 0x000fc800078e02ff */
[----:B------:R-:W-:Y:S02]  /*5920*/  IMAD R7, R11, R23, R10 ;  /* 0x000000170b077224 */ /* 0x000fe400078e020a */
[----:B------:R-:W-:Y:S01]  /*5930*/  IMAD.MOV.U32 R10, RZ, RZ, -0x1 ;  /* 0xffffffffff0a7424 */ /* 0x000fe200078e00ff */
[----:B------:R-:W4:Y:S01]  /*5940*/  LDC R20, c[0x0][0x608] ;  /* 0x00018200ff147b82 */ /* 0x000f220000000800 */
[----:B------:R-:W-:Y:S01]  /*5950*/  IMAD.IADD R7, R9, 0x1, R7 ;  /* 0x0000000109077824 */ /* 0x000fe200078e0207 */
[----:B------:R-:W-:-:S04]  /*5960*/  I2FP.F32.U32 R9, R3 ;  /* 0x0000000300097245 */ /* 0x000fc80000201000 */
[-C--:B0-----:R-:W-:Y:S01]  /*5970*/  SHF.R.U64 R12, R8, R24.reuse, R7 ;  /* 0x00000018080c7219 */ /* 0x081fe20000001207 */
[----:B--2---:R-:W-:Y:S01]  /*5980*/  IMAD.MOV R8, RZ, RZ, -R13 ;  /* 0x000000ffff087224 */ /* 0x004fe200078e0a0d */
[----:B------:R-:W0:Y:S01]  /*5990*/  LDC R11, c[0x0][0x658] ;  /* 0x00019600ff0b7b82 */ /* 0x000e220000000800 */
[----:B-1----:R-:W-:Y:S01]  /*59a0*/  ISETP.NE.U32.AND P0, PT, R26, RZ, PT ;  /* 0x000000ff1a00720c */ /* 0x002fe20003f05070 */
[----:B------:R-:W-:Y:S01]  /*59b0*/  FMUL R9, R9, UR4 ;  /* 0x0000000409097c20 */ /* 0x000fe20008400000 */
[----:B------:R-:W-:Y:S02]  /*59c0*/  SHF.R.U32.HI R7, RZ, R24, R7 ;  /* 0x00000018ff077219 */ /* 0x000fe40000011607 */
[----:B------:R-:W-:-:S03]  /*59d0*/  ISETP.NE.AND.EX P0, PT, R27, RZ, PT, P0 ;  /* 0x000000ff1b00720c */ /* 0x000fc60003f05300 */
[----:B------:R-:W1:Y:S01]  /*59e0*/  LDC R22, c[0x0][0x148] ;  /* 0x00005200ff167b82 */ /* 0x000e620000000800 */
[----:B---3--:R-:W-:Y:S02]  /*59f0*/  IMAD R23, R15, R8, R6 ;  /* 0x000000080f177224 */ /* 0x008fe400078e0206 */
[----:B------:R-:W-:-:S05]  /*5a00*/  IMAD.MOV.U32 R8, RZ, RZ, 0x1 ;  /* 0x00000001ff087424 */ /* 0x000fca00078e00ff */
[----:B------:R-:W2:Y:S01]  /*5a10*/  LDC R21, c[0x0][0x600] ;  /* 0x00018000ff157b82 */ /* 0x000ea20000000800 */
[-CC-:B----4-:R-:W-:Y:S02]  /*5a20*/  SHF.R.U64 R15, R12, R20.reuse, R7.reuse ;  /* 0x000000140c0f7219 */ /* 0x190fe40000001207 */
[----:B------:R-:W-:Y:S02]  /*5a30*/  SHF.R.U32.HI R6, RZ, R20, R7 ;  /* 0x00000014ff067219 */ /* 0x000fe40000011607 */
[----:B------:R3:W4:Y:S03]  /*5a40*/  F2I.U32.TRUNC.NTZ R20, R9 ;  /* 0x0000000900147305 */ /* 0x000726000020f000 */
[----:B------:R-:W1:Y:S01]  /*5a50*/  LDC R25, c[0x0][0x648] ;  /* 0x00019200ff197b82 */ /* 0x000e620000000800 */
[-C--:B0-----:R-:W-:Y:S02]  /*5a60*/  SHF.R.U64 R19, R15, R11.reuse, R6 ;  /* 0x0000000b0f137219 */ /* 0x081fe40000001206 */
[----:B------:R-:W-:-:S02]  /*5a70*/  SHF.L.U32 R10, R10, R11, RZ ;  /* 0x0000000b0a0a7219 */ /* 0x000fc400000006ff */
[-C--:B------:R-:W-:Y:S01]  /*5a80*/  SHF.R.U32.HI R7, RZ, R11.reuse, R6 ;  /* 0x0000000bff077219 */ /* 0x080fe20000011606 */
[----:B------:R-:W-:Y:S01]  /*5a90*/  IMAD.MOV.U32 R6, RZ, RZ, R19 ;  /* 0x000000ffff067224 */ /* 0x000fe200078e0013 */
[----:B------:R-:W-:Y:S01]  /*5aa0*/  SHF.L.U32 R24, R8, R11, RZ ;  /* 0x0000000b08187219 */ /* 0x000fe200000006ff */
[----:B------:R-:W0:Y:S01]  /*5ab0*/  LDC R28, c[0x0][0x638] ;  /* 0x00018e00ff1c7b82 */ /* 0x000e220000000800 */
[----:B------:R-:W-:-:S07]  /*5ac0*/  LOP3.LUT R30, RZ, R10, RZ, 0x33, !PT ;  /* 0x0000000aff1e7212 */ /* 0x000fce00078e33ff */
[----:B------:R-:W0:Y:S01]  /*5ad0*/  LDC R29, c[0x0][0x610] ;  /* 0x00018400ff1d7b82 */ /* 0x000e220000000800 */
[----:B---34-:R-:W-:Y:S05]  /*5ae0*/  @!P0 BRA `(.L_x_165) ;  /* 0x0000000000288947 */ /* 0x018fea0003800000 */
[----:B------:R-:W3:Y:S02]  /*5af0*/  LDC R6, c[0x0][0x64c] ;  /* 0x00019300ff067b82 */ /* 0x000ee40000000800 */
[----:B---3--:R-:W-:-:S05]  /*5b00*/  IADD3 R11, P0, R19, R6, RZ ;  /* 0x00000006130b7210 */ /* 0x008fca0007f1e0ff */
        /* <DEDUP_REMOVED lines=8> */
.L_x_165:
[----:B------:R-:W-:Y:S01]  /*5b90*/  ISETP.NE.AND P0, PT, R2, 0x1, PT ;  /* 0x000000010200780c */ /* 0x000fe20003f05270 */
[----:B--2---:R-:W-:Y:S01]  /*5ba0*/  VIADD R9, R21, 0xffffffff ;  /* 0xffffffff15097836 */ /* 0x004fe20000000000 */
[----:B-1----:R-:W-:Y:S01]  /*5bb0*/  SHF.R.U64 R7, R6, R25, R7 ;  /* 0x0000001906077219 */ /* 0x002fe20000001207 */
[----:B------:R-:W-:Y:S01]  /*5bc0*/  IMAD.MOV R20, RZ, RZ, -R20 ;  /* 0x000000ffff147224 */ /* 0x000fe200078e0a14 */
[----:B------:R-:W-:Y:S02]  /*5bd0*/  LOP3.LUT R6, R15, R30, RZ, 0xc0, !PT ;  /* 0x0000001e0f067212 */ /* 0x000fe400078ec0ff */
[----:B------:R-:W-:Y:S01]  /*5be0*/  LOP3.LUT R12, R12, R9, RZ, 0xc0, !PT ;  /* 0x000000090c0c7212 */ /* 0x000fe200078ec0ff */
[----:B------:R-:W-:Y:S02]  /*5bf0*/  IMAD.MOV R8, RZ, RZ, -R7 ;  /* 0x000000ffff087224 */ /* 0x000fe400078e0a07 */
[----:B------:R-:W-:Y:S02]  /*5c00*/  IMAD R6, R24, R7, R6 ;  /* 0x0000000718067224 */ /* 0x000fe400078e0206 */
[----:B------:R-:W-:-:S02]  /*5c10*/  IMAD.MOV.U32 R9, RZ, RZ, 0x1 ;  /* 0x00000001ff097424 */ /* 0x000fc400078e00ff */
[----:B------:R-:W-:Y:S02]  /*5c20*/  @P0 IMAD R23, R22, R20, R3 ;  /* 0x0000001416170224 */ /* 0x000fe400078e0203 */
[----:B0-----:R-:W-:Y:S02]  /*5c30*/  IMAD R3, R8, R28, R19 ;  /* 0x0000001c08037224 */ /* 0x001fe400078e0213 */
[----:B------:R-:W-:Y:S02]  /*5c40*/  IMAD R13, R6, R29, R23 ;  /* 0x0000001d060d7224 */ /* 0x000fe400078e0217 */
[----:B------:R-:W-:Y:S02]  /*5c50*/  IMAD R6, R3, R21, R12 ;  /* 0x0000001503067224 */ /* 0x000fe400078e020c */
[----:B------:R-:W-:-:S03]  /*5c60*/  IMAD.MOV.U32 R8, RZ, RZ, R14 ;  /* 0x000000ffff087224 */ /* 0x000fc600078e000e */
[----:B------:R-:W-:Y:S02]  /*5c70*/  SEL R20, R6, R13, !P0 ;  /* 0x0000000d06147207 */ /* 0x000fe40004000000 */
[----:B------:R-:W-:-:S07]  /*5c80*/  SEL R13, R13, R6, !P0 ;  /* 0x000000060d0d7207 */ /* 0x000fce0004000000 */
.L_x_163:
[----:B------:R-:W-:-:S08]  /*5c90*/  NOP ;  /* 0x0000000000007918 */ /* 0x000fd00000000000 */
[----:B------:R-:W0:-:S00]  /*5ca0*/  USETMAXREG.DEALLOC.CTAPOOL 0x28 ;  /* 0x00000028000079c8 */ /* 0x000e0000080e0500 */
[----:B0-----:R-:W-:-:S13]  /*5cb0*/  ISETP.NE.AND P0, PT, R0, RZ, PT ;  /* 0x000000ff0000720c */ /* 0x001fda0003f05270 */
[----:B------:R-:W-:Y:S05]  /*5cc0*/  @P0 EXIT ;  /* 0x000000000000094d */ /* 0x000fea0003800000 */
[----:B------:R-:W-:Y:S01]  /*5cd0*/  LOP3.LUT P0, RZ, R9, 0xff, RZ, 0xc0, !PT ;  /* 0x000000ff09ff7812 */ /* 0x000fe2000780c0ff */
[----:B------:R-:W-:Y:S02]  /*5ce0*/  IMAD.MOV.U32 R0, RZ, RZ, 0x1 ;  /* 0x00000001ff007424 */ /* 0x000fe400078e00ff */
[----:B------:R-:W-:-:S10]  /*5cf0*/  IMAD.MOV.U32 R3, RZ, RZ, RZ ;  /* 0x000000ffff037224 */ /* 0x000fd400078e00ff */
[----:B------:R-:W-:Y:S05]  /*5d00*/  @!P0 BRA `(.L_x_166) ;  /* 0x0000000c00148947 */ /* 0x000fea0003800000 */
[----:B------:R-:W0:Y:S01]  /*5d10*/  LDC R0, c[0x0][0x28c] ;  /* 0x0000a300ff007b82 */ /* 0x000e220000000800 */
[----:B------:R-:W-:Y:S01]  /*5d20*/  LOP3.LUT P0, RZ, R4, 0x1f, RZ, 0xc0, !PT ;  /* 0x0000001f04ff7812 */ /* 0x000fe2000780c0ff */
[----:B------:R-:W-:Y:S01]  /*5d30*/  ULDC UR5, c[0x0][0x658] ;  /* 0x0001960000057ab9 */ /* 0x000fe20000000800 */
[----:B------:R-:W-:Y:S01]  /*5d40*/  UMOV UR6, 0xffffffff ;  /* 0xffffffff00067882 */ /* 0x000fe20000000000 */
[----:B------:R-:W-:Y:S01]  /*5d50*/  BSSY B0, `(.L_x_166) ;  /* 0x00000c0000007945 */ /* 0x000fe20003800000 */
[----:B------:R-:W-:Y:S01]  /*5d60*/  USHF.L.U32 UR6, UR6, UR5, URZ ;  /* 0x0000000506067299 */ /* 0x000fe2000800063f */
[C---:B------:R-:W-:Y:S01]  /*5d70*/  ISETP.NE.AND P2, PT, R5.reuse, RZ, PT ;  /* 0x000000ff0500720c */ /* 0x040fe20003f45270 */
[----:B------:R-:W-:Y:S01]  /*5d80*/  IMAD.MOV.U32 R11, RZ, RZ, 0x1 ;  /* 0x00000001ff0b7424 */ /* 0x000fe200078e00ff */
[----:B------:R-:W-:Y:S01]  /*5d90*/  ISETP.NE.OR P0, PT, R5, RZ, !P0 ;  /* 0x000000ff0500720c */ /* 0x000fe20004705670 */
[----:B------:R-:W-:Y:S01]  /*5da0*/  ULDC UR4, c[0x0][0x600] ;  /* 0x0001800000047ab9 */ /* 0x000fe20000000800 */
[----:B------:R-:W-:Y:S01]  /*5db0*/  LOP3.LUT R19, R18, 0x2, RZ, 0xfc, !PT ;  /* 0x0000000212137812 */ /* 0x000fe200078efcff */
[----:B------:R-:W-:Y:S01]  /*5dc0*/  UMOV UR7, 0x1 ;  /* 0x0000000100077882 */ /* 0x000fe20000000000 */
[----:B------:R-:W-:-:S02]  /*5dd0*/  UIADD3 UR15, UR4, -0x1, URZ ;  /* 0xffffffff040f7890 */ /* 0x000fc4000fffe03f */
[----:B------:R-:W-:Y:S02]  /*5de0*/  USHF.L.U32 UR17, UR7, UR5, URZ ;  /* 0x0000000507117299 */ /* 0x000fe4000800063f */
[----:B------:R-:W-:Y:S01]  /*5df0*/  ULOP3.LUT UR16, URZ, UR6, URZ, 0x33, !UPT ;  /* 0x000000063f107292 */ /* 0x000fe2000f8e333f */
[----:B------:R-:W-:Y:S01]  /*5e00*/  ULDC.64 UR20, c[0x0][0x198] ;  /* 0x0000660000147ab9 */ /* 0x000fe20000000a00 */
[----:B0-----:R-:W-:-:S05]  /*5e10*/  VIADD R0, R0, 0x7f ;  /* 0x0000007f00007836 */ /* 0x001fca0000000000 */
[----:B------:R-:W-:-:S04]  /*5e20*/  SHF.R.S32.HI R3, RZ, 0x1f, R0 ;  /* 0x0000001fff037819 */ /* 0x000fc80000011400 */
[----:B------:R-:W-:Y:S01]  /*5e30*/  LEA.HI R3, R3, R0, RZ, 0x7 ;  /* 0x0000000003037211 */ /* 0x000fe200078f38ff */
[----:B------:R-:W-:-:S03]  /*5e40*/  IMAD.MOV.U32 R0, RZ, RZ, 0x1 ;  /* 0x00000001ff007424 */ /* 0x000fc600078e00ff */
[----:B------:R-:W-:Y:S01]  /*5e50*/  SHF.R.S32.HI R12, RZ, 0x7, R3 ;  /* 0x00000007ff0c7819 */ /* 0x000fe20000011403 */
[----:B------:R-:W-:-:S04]  /*5e60*/  IMAD.MOV.U32 R3, RZ, RZ, RZ ;  /* 0x000000ffff037224 */ /* 0x000fc800078e00ff */
[----:B------:R-:W-:-:S07]  /*5e70*/  VIADD R10, R12, 0x1 ;  /* 0x000000010c0a7836 */ /* 0x000fce0000000000 */
.L_x_178:
[----:B------:R-:W-:-:S03]  /*5e80*/  UMOV UR4, 0xffffffff ;  /* 0xffffffff00047882 */ /* 0x000fc60000000000 */
[----:B------:R-:W-:Y:S05]  /*5e90*/  BRA.DIV UR4, `(.L_x_167) ;  /* 0x0000000e04507947 */ /* 0x000fea000b800000 */
[----:B------:R-:W-:-:S13]  /*5ea0*/  ELECT P6, URZ, PT ;  /* 0x00000000003f782f */ /* 0x000fda00038c0000 */
.L_x_187:
[----:B------:R-:W0:Y:S01]  /*5eb0*/  LDC R4, c[0x0][0x28c] ;  /* 0x0000a300ff047b82 */ /* 0x000e220000000800 */
[----:B------:R-:W-:Y:S01]  /*5ec0*/  BSSY B1, `(.L_x_168) ;  /* 0x0000035000017945 */ /* 0x000fe20003800000 */
[----:B0-----:R-:W-:-:S13]  /*5ed0*/  ISETP.LT.OR P6, PT, R4, 0x1, !P6 ;  /* 0x000000010400780c */ /* 0x001fda00077c1670 */
[----:B------:R-:W-:Y:S05]  /*5ee0*/  @P6 BRA `(.L_x_169) ;  /* 0x0000000000c86947 */ /* 0x000fea0003800000 */
[----:B------:R-:W-:Y:S02]  /*5ef0*/  IMAD.SHL.U32 R20, R20, 0x80, RZ ;  /* 0x0000008014147824 */ /* 0x000fe400078e00ff */
[----:B------:R-:W-:Y:S02]  /*5f00*/  IMAD.SHL.U32 R13, R13, 0x80, RZ ;  /* 0x000000800d0d7824 */ /* 0x000fe400078e00ff */
[----:B------:R-:W-:Y:S02]  /*5f10*/  IMAD.MOV.U32 R21, RZ, RZ, RZ ;  /* 0x000000ffff157224 */ /* 0x000fe400078e00ff */
[----:B------:R-:W-:Y:S02]  /*5f20*/  IMAD.MOV.U32 R4, RZ, RZ, R10 ;  /* 0x000000ffff047224 */ /* 0x000fe400078e000a */
[----:B------:R-:W-:Y:S02]  /*5f30*/  IMAD.MOV.U32 R5, RZ, RZ, R0 ;  /* 0x000000ffff057224 */ /* 0x000fe400078e0000 */
[----:B------:R-:W-:-:S07]  /*5f40*/  IMAD.MOV.U32 R6, RZ, RZ, R3 ;  /* 0x000000ffff067224 */ /* 0x000fce00078e0003 */
.L_x_173:
[----:B------:R-:W0:Y:S01]  /*5f50*/  S2R R14, SR_CgaCtaId ;  /* 0x00000000000e7919 */ /* 0x000e220000008800 */
[----:B------:R-:W-:Y:S01]  /*5f60*/  MOV R7, 0x400 ;  /* 0x0000040000077802 */ /* 0x000fe20000000f00 */
[----:B------:R-:W1:Y:S03]  /*5f70*/  @!P2 LDC R9, c[0x0][0x500] ;  /* 0x00014000ff09ab82 */ /* 0x000e660000000800 */
[----:B0-----:R-:W-:Y:S02]  /*5f80*/  LEA R15, R14, R7, 0x18 ;  /* 0x000000070e0f7211 */ /* 0x001fe400078ec0ff */
[----:B------:R-:W-:-:S03]  /*5f90*/  SHF.L.U32 R7, R5, 0x1f, RZ ;  /* 0x0000001f05077819 */ /* 0x000fc600000006ff */
[----:B------:R-:W-:-:S04]  /*5fa0*/  IMAD R14, R6, 0x8, R15 ;  /* 0x00000008060e7824 */ /* 0x000fc800078e020f */
[----:B------:R-:W0:Y:S02]  /*5fb0*/  SYNCS.PHASECHK.TRANS64.TRYWAIT P1, [R14+URZ+0x10], R7 ;  /* 0x000010070e0075a7 */ /* 0x000e24000802017f */
[----:B01----:R-:W-:Y:S05]  /*5fc0*/  @!P1 BRA `(.L_x_170) ;  /* 0x0000000c00249947 */ /* 0x003fea0003800000 */
.L_x_188:
[----:B0-----:R-:W-:Y:S01]  /*5fd0*/  PRMT R7, R19, 0x9910, RZ ;  /* 0x0000991013077816 */ /* 0x001fe200000000ff */
[----:B------:R0:W-:Y:S03]  /*5fe0*/  @!P2 SYNCS.ARRIVE.TRANS64 RZ, [R14+URZ], R9 ;  /* 0x000000090effa9a7 */ /* 0x0001e6000800003f */
[----:B------:R-:W-:-:S13]  /*5ff0*/  ISETP.NE.AND P1, PT, R7, 0x2, PT ;  /* 0x000000020700780c */ /* 0x000fda0003f25270 */
[----:B0-----:R-:W-:Y:S05]  /*6000*/  @P1 BRA `(.L_x_171) ;  /* 0x0000000000041947 */ /* 0x001fea0003800000 */
[----:B------:R-:W-:Y:S01]  /*6010*/  BPT.TRAP 0x1 ;  /* 0x000000040000795c */ /* 0x000fe20000300000 */
.L_x_171:
[----:B------:R-:W-:Y:S05]  /*6020*/  @P0 BRA `(.L_x_172) ;  /* 0x0000000000040947 */ /* 0x000fea0003800000 */
[----:B------:R-:W-:Y:S01]  /*6030*/  BPT.TRAP 0x1 ;  /* 0x000000040000795c */ /* 0x000fe20000300000 */
.L_x_172:
[----:B------:R-:W-:Y:S01]  /*6040*/  IMAD R15, R6, 0x4000, R15 ;  /* 0x00004000060f7824 */ /* 0x000fe200078e020f */
[----:B------:R-:W-:Y:S01]  /*6050*/  R2UR UR9, R14 ;  /* 0x000000000e0972ca */ /* 0x000fe200000e0000 */
[----:B------:R-:W-:Y:S01]  /*6060*/  VIADD R4, R4, 0xffffffff ;  /* 0xffffffff04047836 */ /* 0x000fe20000000000 */
[----:B------:R-:W-:Y:S01]  /*6070*/  UIADD3 UR4, UP0, UR20, 0xf0, URZ ;  /* 0x000000f014047890 */ /* 0x000fe2000ff1e03f */
[----:B------:R-:W-:Y:S01]  /*6080*/  R2UR UR11, R13 ;  /* 0x000000000d0b72ca */ /* 0x000fe200000e0000 */
[----:B------:R-:W-:Y:S01]  /*6090*/  UIADD3 UR22, UP1, UR20, 0x1f0, URZ ;  /* 0x000001f014167890 */ /* 0x000fe2000ff3e03f */
[----:B------:R-:W-:Y:S01]  /*60a0*/  R2UR UR8, R15 ;  /* 0x000000000f0872ca */ /* 0x000fe200000e0000 */
[----:B------:R-:W-:Y:S01]  /*60b0*/  UIADD3.X UR5, URZ, UR21, URZ, UP0, !UPT ;  /* 0x000000153f057290 */ /* 0x000fe200087fe43f */
[C---:B------:R-:W-:Y:S01]  /*60c0*/  R2UR UR10, R21.reuse ;  /* 0x00000000150a72ca */ /* 0x040fe200000e0000 */
[----:B------:R-:W-:Y:S01]  /*60d0*/  VIADD R6, R6, 0x1 ;  /* 0x0000000106067836 */ /* 0x000fe20000000000 */
[----:B------:R-:W-:Y:S01]  /*60e0*/  R2UR UR12, R8 ;  /* 0x00000000080c72ca */ /* 0x000fe200000e0000 */
[----:B------:R-:W-:Y:S01]  /*60f0*/  UIADD3.X UR23, URZ, UR21, URZ, UP1, !UPT ;  /* 0x000000153f177290 */ /* 0x000fe20008ffe43f */
[----:B------:R-:W-:Y:S01]  /*6100*/  R2UR UR18, R20 ;  /* 0x00000000141272ca */ /* 0x000fe200000e0000 */
[----:B------:R-:W-:Y:S01]  /*6110*/  UMOV UR6, 0x0 ;  /* 0x0000000000067882 */ /* 0x000fe20000000000 */
[----:B------:R-:W-:Y:S01]  /*6120*/  ISETP.GT.AND P3, PT, R4, 0x1, PT ;  /* 0x000000010400780c */ /* 0x000fe20003f64270 */
[----:B------:R-:W-:Y:S01]  /*6130*/  UMOV UR7, 0x10000000 ;  /* 0x1000000000077882 */ /* 0x000fe20000000000 */
[----:B------:R-:W-:Y:S01]  /*6140*/  ISETP.NE.AND P1, PT, R6, 0x2, PT ;  /* 0x000000020600780c */ /* 0x000fe20003f25270 */
[----:B------:R-:W-:-:S02]  /*6150*/  VIADD R21, R21, 0x80 ;  /* 0x0000008015157836 */ /* 0x000fc40000000000 */
[----:B------:R-:W-:Y:S01]  /*6160*/  UIADD3 UR13, UR8, 0x100, URZ ;  /* 0x00000100080d7890 */ /* 0x000fe2000fffe03f */
[----:B------:R-:W-:Y:S01]  /*6170*/  SEL R14, RZ, 0x1, P1 ;  /* 0x00000001ff0e7807 */ /* 0x000fe20000800000 */
[----:B------:R-:W-:Y:S01]  /*6180*/  UIADD3 UR14, UR8, 0x8100, URZ ;  /* 0x00008100080e7890 */ /* 0x000fe2000fffe03f */
[----:B------:R-:W-:Y:S02]  /*6190*/  SEL R6, R6, RZ, P1 ;  /* 0x000000ff06067207 */ /* 0x000fe40000800000 */
[----:B------:R-:W-:Y:S02]  /*61a0*/  LOP3.LUT R5, R5, R14, RZ, 0x3c, !PT ;  /* 0x0000000e05057212 */ /* 0x000fe400078e3cff */
[----:B------:R-:W-:Y:S02]  /*61b0*/  UMOV UR8, UR13 ;  /* 0x0000000d00087c82 */ /* 0x000fe40008000000 */
[----:B------:R0:W-:Y:S02]  /*61c0*/  UTMALDG.3D [UR8], [UR4], desc[UR6] ;  /* 0x00000608040075b4 */ /* 0x0001e40008011000 */
[----:B0-----:R-:W-:Y:S01]  /*61d0*/  UMOV UR8, UR14 ;  /* 0x0000000e00087c82 */ /* 0x001fe20008000000 */
[----:B------:R-:W-:-:S02]  /*61e0*/  UMOV UR11, UR18 ;  /* 0x00000012000b7c82 */ /* 0x000fc40008000000 */
[----:B------:R0:W-:Y:S02]  /*61f0*/  UTMALDG.3D [UR8], [UR22], desc[UR6] ;  /* 0x00000608160075b4 */ /* 0x0001e40008011000 */
[----:B0-----:R-:W-:Y:S05]  /*6200*/  @P3 BRA `(.L_x_173) ;  /* 0xfffffffc00503947 */ /* 0x001fea000383ffff */
.L_x_169:
[----:B------:R-:W-:Y:S05]  /*6210*/  BSYNC B1 ;  /* 0x0000000000017941 */ /* 0x000fea0003800000 */
.L_x_168:
[----:B------:R-:W-:Y:S01]  /*6220*/  LOP3.LUT P3, RZ, R11, 0xff, RZ, 0xc0, !PT ;  /* 0x000000ff0bff7812 */ /* 0x000fe2000786c0ff */
[----:B------:R-:W-:Y:S01]  /*6230*/  IMAD.IADD R3, R12, 0x1, R3 ;  /* 0x000000010c037824 */ /* 0x000fe200078e0203 */
[----:B------:R-:W-:Y:S01]  /*6240*/  IADD3 R16, P4, R16, UR36, RZ ;  /* 0x0000002410107c10 */ /* 0x000fe2000ff9e0ff */
[----:B------:R-:W-:Y:S01]  /*6250*/  ULDC.64 UR4, c[0x0][0x650] ;  /* 0x0001940000047ab9 */ /* 0x000fe20000000a00 */
[----:B------:R-:W-:Y:S01]  /*6260*/  BSSY B1, `(.L_x_174) ;  /* 0x000006c000017945 */ /* 0x000fe20003800000 */
[----:B------:R-:W-:Y:S01]  /*6270*/  IMAD.MOV.U32 R13, RZ, RZ, -0x1 ;  /* 0xffffffffff0d7424 */ /* 0x000fe200078e00ff */
[----:B------:R-:W-:Y:S01]  /*6280*/  ISETP.GT.U32.AND P1, PT, R3, 0x1, PT ;  /* 0x000000010300780c */ /* 0x000fe20003f24070 */
[----:B------:R-:W-:Y:S01]  /*6290*/  IMAD.MOV.U32 R20, RZ, RZ, -0x1 ;  /* 0xffffffffff147424 */ /* 0x000fe200078e00ff */
[----:B------:R-:W-:Y:S01]  /*62a0*/  SHF.R.U32.HI R4, RZ, 0x1, R3 ;  /* 0x00000001ff047819 */ /* 0x000fe20000011603 */
[----:B------:R-:W-:Y:S01]  /*62b0*/  IMAD.MOV.U32 R8, RZ, RZ, -0x1 ;  /* 0xffffffffff087424 */ /* 0x000fe200078e00ff */
[----:B------:R-:W-:-:S02]  /*62c0*/  ISETP.LT.U32.AND P1, PT, R12, 0x2, P1 ;  /* 0x000000020c00780c */ /* 0x000fc40000f21070 */
[----:B------:R-:W-:Y:S01]  /*62d0*/  IADD3.X R17, R17, UR42, RZ, P4, !PT ;  /* 0x0000002a11117c10 */ /* 0x000fe2000a7fe4ff */
[----:B------:R-:W0:Y:S01]  /*62e0*/  @P3 S2R R6, SR_CgaCtaId ;  /* 0x0000000000063919 */ /* 0x000e220000008800 */
[----:B------:R-:W-:Y:S02]  /*62f0*/  @P3 MOV R5, 0x400 ;  /* 0x0000040000053802 */ /* 0x000fe40000000f00 */
[----:B------:R-:W-:Y:S02]  /*6300*/  ISETP.GE.U32.AND P4, PT, R16, UR4, PT ;  /* 0x0000000410007c0c */ /* 0x000fe4000bf86070 */
[----:B------:R-:W-:Y:S02]  /*6310*/  LOP3.LUT R4, R4, 0x1, RZ, 0xc0, !PT ;  /* 0x0000000104047812 */ /* 0x000fe400078ec0ff */
[----:B------:R-:W-:Y:S02]  /*6320*/  LOP3.LUT R3, R3, 0x1, RZ, 0xc0, !PT ;  /* 0x0000000103037812 */ /* 0x000fe400078ec0ff */
[----:B------:R-:W-:-:S02]  /*6330*/  PRMT R11, RZ, 0x7610, R11 ;  /* 0x00007610ff0b7816 */ /* 0x000fc4000000000b */
[----:B0-----:R-:W-:-:S04]  /*6340*/  @P3 LEA R5, R6, R5, 0x18 ;  /* 0x0000000506053211 */ /* 0x001fc800078ec0ff */
[----:B------:R0:W-:Y:S01]  /*6350*/  @P3 SYNCS.ARRIVE.TRANS64.A1T0 RZ, [R5+URZ+0x38], RZ ;  /* 0x000038ff05ff39a7 */ /* 0x0001e2000810003f */
[----:B------:R-:W-:-:S04]  /*6360*/  ISETP.NE.U32.AND P3, PT, R4, 0x1, PT ;  /* 0x000000010400780c */ /* 0x000fc80003f65070 */
[----:B------:R-:W-:Y:S02]  /*6370*/  ISETP.GT.U32.AND P3, PT, R12, 0x1, !P3 ;  /* 0x000000010c00780c */ /* 0x000fe40005f64070 */
[----:B0-----:R-:W-:Y:S02]  /*6380*/  SEL R5, RZ, 0x1, !P1 ;  /* 0x00000001ff057807 */ /* 0x001fe40004800000 */
[----:B------:R-:W-:Y:S02]  /*6390*/  ISETP.GE.U32.AND.EX P1, PT, R17, UR5, PT, P4 ;  /* 0x0000000511007c0c */ /* 0x000fe4000bf26140 */
[----:B------:R-:W-:-:S04]  /*63a0*/  SEL R4, RZ, 0x1, !P3 ;  /* 0x00000001ff047807 */ /* 0x000fc80005800000 */
[----:B------:R-:W-:Y:S02]  /*63b0*/  LOP3.LUT R0, R4, R0, R5, 0x96, !PT ;  /* 0x0000000004007212 */ /* 0x000fe400078e9605 */
[----:B------:R-:W-:-:S05]  /*63c0*/  PRMT R4, RZ, 0x7610, R4 ;  /* 0x00007610ff047816 */ /* 0x000fca0000000004 */
[----:B------:R-:W-:Y:S05]  /*63d0*/  @P1 BRA `(.L_x_175) ;  /* 0x0000000400501947 */ /* 0x000fea0003800000 */
[----:B------:R-:W-:Y:S01]  /*63e0*/  ULDC.64 UR4, c[0x0][0x628] ;  /* 0x00018a0000047ab9 */ /* 0x000fe20000000a00 */
[----:B------:R-:W0:Y:S01]  /*63f0*/  S2R R14, SR_CTAID.X ;  /* 0x00000000000e7919 */ /* 0x000e220000002500 */
[----:B------:R-:W-:Y:S01]  /*6400*/  ISETP.NE.U32.AND P1, PT, RZ, UR4, PT ;  /* 0x00000004ff007c0c */ /* 0x000fe2000bf25070 */
[----:B------:R-:W-:Y:S01]  /*6410*/  ULDC UR7, c[0x0][0x630] ;  /* 0x00018c0000077ab9 */ /* 0x000fe20000000800 */
[----:B------:R-:W-:Y:S01]  /*6420*/  IMAD.MOV.U32 R4, RZ, RZ, R16 ;  /* 0x000000ffff047224 */ /* 0x000fe200078e0010 */
[----:B------:R-:W1:Y:S01]  /*6430*/  S2R R13, SR_CTAID.Y ;  /* 0x00000000000d7919 */ /* 0x000e620000002600 */
[----:B------:R-:W-:Y:S01]  /*6440*/  ISETP.NE.AND.EX P1, PT, RZ, UR5, PT, P1 ;  /* 0x00000005ff007c0c */ /* 0x000fe2000bf25310 */
[----:B------:R-:W-:-:S12]  /*6450*/  IMAD.MOV.U32 R5, RZ, RZ, R17 ;  /* 0x000000ffff057224 */ /* 0x000fd800078e0011 */
[----:B------:R-:W-:Y:S05]  /*6460*/  @!P1 BRA `(.L_x_176) ;  /* 0x0000000000289947 */ /* 0x000fea0003800000 */
[----:B------:R-:W-:Y:S02]  /*6470*/  ULDC UR6, c[0x0][0x634] ;  /* 0x00018d0000067ab9 */ /* 0x000fe40000000800 */
[----:B------:R-:W-:-:S05]  /*6480*/  IADD3 R9, P1, R16, UR6, RZ ;  /* 0x0000000610097c10 */ /* 0x000fca000ff3e0ff */
[----:B------:R-:W-:-:S04]  /*6490*/  IMAD.X R15, RZ, RZ, R17, P1 ;  /* 0x000000ffff0f7224 */ /* 0x000fc800008e0611 */
[----:B------:R-:W-:-:S04]  /*64a0*/  IMAD.WIDE.U32 R6, R15, UR4, RZ ;  /* 0x000000040f067c25 */ /* 0x000fc8000f8e00ff */
[----:B------:R-:W-:-:S04]  /*64b0*/  IMAD.WIDE.U32 R6, P1, R9, UR5, R6 ;  /* 0x0000000509067c25 */ /* 0x000fc8000f820006 */
[----:B------:R-:W-:-:S04]  /*64c0*/  IMAD.WIDE.U32 R8, R9, UR4, RZ ;  /* 0x0000000409087c25 */ /* 0x000fc8000f8e00ff */
[----:B------:R-:W-:Y:S01]  /*64d0*/  IMAD.X R5, RZ, RZ, RZ, P1 ;  /* 0x000000ffff057224 */ /* 0x000fe200008e06ff */
[----:B------:R-:W-:Y:S01]  /*64e0*/  IADD3 RZ, P1, R9, R6, RZ ;  /* 0x0000000609ff7210 */ /* 0x000fe20007f3e0ff */
[----:B------:R-:W-:-:S04]  /*64f0*/  IMAD.MOV.U32 R4, RZ, RZ, R7 ;  /* 0x000000ffff047224 */ /* 0x000fc800078e0007 */
[----:B------:R-:W-:-:S08]  /*6500*/  IMAD.WIDE.U32.X R4, R15, UR5, R4, P1 ;  /* 0x000000050f047c25 */ /* 0x000fd000088e0404 */
.L_x_176:
[--C-:B------:R-:W-:Y:S01]  /*6510*/  SHF.R.U64 R8, R4, UR7, R5.reuse ;  /* 0x0000000704087c19 */ /* 0x100fe20008001205 */
[----:B------:R-:W-:Y:S01]  /*6520*/  ULDC.64 UR4, c[0x0][0x620] ;  /* 0x0001880000047ab9 */ /* 0x000fe20000000a00 */
[----:B------:R-:W-:Y:S01]  /*6530*/  SHF.R.U32.HI R4, RZ, UR7, R5 ;  /* 0x00000007ff047c19 */ /* 0x000fe20008011605 */
[----:B------:R-:W2:Y:S01]  /*6540*/  LDC R25, c[0x0][0x144] ;  /* 0x00005100ff197b82 */ /* 0x000ea20000000800 */
[----:B------:R-:W-:Y:S01]  /*6550*/  IADD3 R7, P1, RZ, -R8, RZ ;  /* 0x80000008ff077210 */ /* 0x000fe20007f3e0ff */
[----:B------:R-:W-:Y:S01]  /*6560*/  ULDC.64 UR8, c[0x0][0x640] ;  /* 0x0001900000087ab9 */ /* 0x000fe20000000a00 */
[----:B0-----:R-:W-:Y:S01]  /*6570*/  I2FP.F32.U32 R9, R14 ;  /* 0x0000000e00097245 */ /* 0x001fe20000201000 */
[----:B------:R-:W-:Y:S02]  /*6580*/  ULDC UR6, c[0x0][0x608] ;  /* 0x0001820000067ab9 */ /* 0x000fe40000000800 */
[----:B------:R-:W-:Y:S01]  /*6590*/  IMAD.X R4, RZ, RZ, ~R4, P1 ;  /* 0x000000ffff047224 */ /* 0x000fe200008e0e04 */
[----:B------:R-:W-:Y:S01]  /*65a0*/  ISETP.NE.U32.AND P1, PT, RZ, UR8, PT ;  /* 0x00000008ff007c0c */ /* 0x000fe2000bf25070 */
[----:B------:R-:W0:Y:S02]  /*65b0*/  LDC R20, c[0x0][0x148] ;  /* 0x00005200ff147b82 */ /* 0x000e240000000800 */
[----:B------:R-:W-:Y:S01]  /*65c0*/  IMAD R6, R4, UR4, RZ ;  /* 0x0000000404067c24 */ /* 0x000fe2000f8e02ff */
[----:B------:R-:W-:Y:S01]  /*65d0*/  ISETP.NE.AND.EX P1, PT, RZ, UR9, PT, P1 ;  /* 0x00000009ff007c0c */ /* 0x000fe2000bf25310 */
[----:B------:R-:W-:Y:S01]  /*65e0*/  IMAD.WIDE.U32 R4, R7, UR4, R16 ;  /* 0x0000000407047c25 */ /* 0x000fe2000f8e0010 */
[----:B------:R-:W-:-:S03]  /*65f0*/  ULDC UR4, c[0x0][0x150] ;  /* 0x0000540000047ab9 */ /* 0x000fc60000000800 */
[----:B------:R-:W-:Y:S02]  /*6600*/  IMAD R7, R7, UR5, R6 ;  /* 0x0000000507077c24 */ /* 0x000fe4000f8e0206 */
[----:B------:R-:W-:Y:S01]  /*6610*/  FMUL R6, R9, UR4 ;  /* 0x0000000409067c20 */ /* 0x000fe20008400000 */
[----:B------:R-:W-:Y:S01]  /*6620*/  ULDC UR4, c[0x0][0x618] ;  /* 0x0001860000047ab9 */ /* 0x000fe20000000800 */
[----:B------:R-:W-:Y:S01]  /*6630*/  ULDC UR5, c[0x0][0x154] ;  /* 0x0000550000057ab9 */ /* 0x000fe20000000800 */
[----:B------:R-:W-:-:S03]  /*6640*/  IMAD.IADD R5, R5, 0x1, R7 ;  /* 0x0000000105057824 */ /* 0x000fc600078e0207 */
[----:B------:R-:W3:Y:S02]  /*6650*/  F2I.U32.TRUNC.NTZ R6, R6 ;  /* 0x0000000600067305 */ /* 0x000ee4000020f000 */
[----:B------:R-:W-:Y:S02]  /*6660*/  SHF.R.U64 R9, R4, UR4, R5 ;  /* 0x0000000404097c19 */ /* 0x000fe40008001205 */
[----:B-1----:R-:W-:-:S05]  /*6670*/  I2FP.F32.U32 R4, R13 ;  /* 0x0000000d00047245 */ /* 0x002fca0000201000 */
[----:B------:R-:W-:Y:S01]  /*6680*/  FMUL R22, R4, UR5 ;  /* 0x0000000504167c20 */ /* 0x000fe20008400000 */
[----:B------:R-:W-:Y:S01]  /*6690*/  SHF.R.U32.HI R4, RZ, UR4, R5 ;  /* 0x00000004ff047c19 */ /* 0x000fe20008011605 */
[----:B------:R-:W-:-:S03]  /*66a0*/  ULDC UR4, c[0x0][0x658] ;  /* 0x0001960000047ab9 */ /* 0x000fc60000000800 */
[--C-:B------:R-:W-:Y:S01]  /*66b0*/  SHF.R.U64 R21, R9, UR6, R4.reuse ;  /* 0x0000000609157c19 */ /* 0x100fe20008001204 */
[----:B------:R-:W1:Y:S01]  /*66c0*/  F2I.U32.TRUNC.NTZ R22, R22 ;  /* 0x0000001600167305 */ /* 0x000e62000020f000 */
[----:B------:R-:W-:Y:S01]  /*66d0*/  SHF.R.U32.HI R4, RZ, UR6, R4 ;  /* 0x00000006ff047c19 */ /* 0x000fe20008011604 */
[----:B---3--:R-:W-:-:S03]  /*66e0*/  IMAD.MOV R6, RZ, RZ, -R6 ;  /* 0x000000ffff067224 */ /* 0x008fc600078e0a06 */
[----:B------:R-:W-:Y:S01]  /*66f0*/  SHF.R.U64 R15, R21, UR4, R4 ;  /* 0x00000004150f7c19 */ /* 0x000fe20008001204 */
[----:B--2---:R-:W-:Y:S01]  /*6700*/  IMAD R14, R25, R6, R14 ;  /* 0x00000006190e7224 */ /* 0x004fe200078e020e */
[----:B------:R-:W-:-:S03]  /*6710*/  SHF.R.U32.HI R23, RZ, UR4, R4 ;  /* 0x00000004ff177c19 */ /* 0x000fc60008011604 */
[----:B------:R-:W-:Y:S02]  /*6720*/  IMAD.MOV.U32 R4, RZ, RZ, R15 ;  /* 0x000000ffff047224 */ /* 0x000fe400078e000f */
[----:B------:R-:W-:Y:S01]  /*6730*/  IMAD.MOV.U32 R5, RZ, RZ, R23 ;  /* 0x000000ffff057224 */ /* 0x000fe200078e0017 */
[----:B-1----:R-:W-:Y:S06]  /*6740*/  @!P1 BRA `(.L_x_177) ;  /* 0x0000000000289947 */ /* 0x002fec0003800000 */
[----:B------:R-:W-:Y:S02]  /*6750*/  ULDC UR4, c[0x0][0x64c] ;  /* 0x0001930000047ab9 */ /* 0x000fe40000000800 */
[----:B------:R-:W-:-:S05]  /*6760*/  IADD3 R5, P1, R15, UR4, RZ ;  /* 0x000000040f057c10 */ /* 0x000fca000ff3e0ff */
[----:B------:R-:W-:-:S04]  /*6770*/  IMAD.X R23, RZ, RZ, R23, P1 ;  /* 0x000000ffff177224 */ /* 0x000fc800008e0617 */
[----:B------:R-:W-:-:S04]  /*6780*/  IMAD.WIDE.U32 R6, R23, UR8, RZ ;  /* 0x0000000817067c25 */ /* 0x000fc8000f8e00ff */
[----:B------:R-:W-:-:S04]  /*6790*/  IMAD.WIDE.U32 R6, P1, R5, UR9, R6 ;  /* 0x0000000905067c25 */ /* 0x000fc8000f820006 */
[----:B------:R-:W-:-:S04]  /*67a0*/  IMAD.WIDE.U32 R4, R5, UR8, RZ ;  /* 0x0000000805047c25 */ /* 0x000fc8000f8e00ff */
[----:B------:R-:W-:Y:S01]  /*67b0*/  IMAD.MOV.U32 R4, RZ, RZ, R7 ;  /* 0x000000ffff047224 */ /* 0x000fe200078e0007 */
[----:B------:R-:W-:Y:S01]  /*67c0*/  IADD3 RZ, P3, R5, R6, RZ ;  /* 0x0000000605ff7210 */ /* 0x000fe20007f7e0ff */
[----:B------:R-:W-:-:S04]  /*67d0*/  IMAD.X R5, RZ, RZ, RZ, P1 ;  /* 0x000000ffff057224 */ /* 0x000fc800008e06ff */
[----:B------:R-:W-:-:S08]  /*67e0*/  IMAD.WIDE.U32.X R4, R23, UR9, R4, P3 ;  /* 0x0000000917047c25 */ /* 0x000fd000098e0404 */
.L_x_177:
[----:B------:R-:W-:Y:S01]  /*67f0*/  ISETP.NE.AND P1, PT, R2, 0x1, PT ;  /* 0x000000010200780c */ /* 0x000fe20003f25270 */
[----:B------:R-:W-:Y:S01]  /*6800*/  ULDC UR4, c[0x0][0x648] ;  /* 0x0001920000047ab9 */ /* 0x000fe20000000800 */
[----:B------:R-:W-:Y:S01]  /*6810*/  LOP3.LUT R21, R21, UR16, RZ, 0xc0, !PT ;  /* 0x0000001015157c12 */ /* 0x000fe2000f8ec0ff */
[----:B------:R-:W-:Y:S01]  /*6820*/  IMAD.MOV R22, RZ, RZ, -R22 ;  /* 0x000000ffff167224 */ /* 0x000fe200078e0a16 */
[----:B------:R-:W-:Y:S01]  /*6830*/  SHF.R.U64 R4, R4, UR4, R5 ;  /* 0x0000000404047c19 */ /* 0x000fe20008001205 */
[----:B------:R-:W-:Y:S01]  /*6840*/  ULDC UR4, c[0x0][0x638] ;  /* 0x00018e0000047ab9 */ /* 0x000fe20000000800 */
[----:B------:R-:W-:Y:S01]  /*6850*/  ULDC UR5, c[0x0][0x610] ;  /* 0x0001840000057ab9 */ /* 0x000fe20000000800 */
[----:B------:R-:W-:Y:S02]  /*6860*/  IMAD.MOV.U32 R5, RZ, RZ, 0x1 ;  /* 0x00000001ff057424 */ /* 0x000fe400078e00ff */
[----:B------:R-:W-:Y:S02]  /*6870*/  IMAD.MOV R6, RZ, RZ, -R4 ;  /* 0x000000ffff067224 */ /* 0x000fe400078e0a04 */
[----:B------:R-:W-:Y:S01]  /*6880*/  IMAD R21, R4, UR17, R21 ;  /* 0x0000001104157c24 */ /* 0x000fe2000f8e0215 */
[----:B------:R-:W-:Y:S01]  /*6890*/  LOP3.LUT R4, R9, UR15, RZ, 0xc0, !PT ;  /* 0x0000000f09047c12 */ /* 0x000fe2000f8ec0ff */
[----:B0-----:R-:W-:-:S02]  /*68a0*/  @P1 IMAD R14, R20, R22, R13 ;  /* 0x00000016140e1224 */ /* 0x001fc400078e020d */
[----:B------:R-:W-:Y:S01]  /*68b0*/  IMAD R15, R6, UR4, R15 ;  /* 0x00000004060f7c24 */ /* 0x000fe2000f8e020f */
[----:B------:R-:W-:Y:S01]  /*68c0*/  ULDC UR4, c[0x0][0x600] ;  /* 0x0001800000047ab9 */ /* 0x000fe20000000800 */
[----:B------:R-:W-:Y:S02]  /*68d0*/  IMAD R14, R21, UR5, R14 ;  /* 0x00000005150e7c24 */ /* 0x000fe4000f8e020e */
[--C-:B------:R-:W-:Y:S01]  /*68e0*/  IMAD R15, R15, UR4, R4.reuse ;  /* 0x000000040f0f7c24 */ /* 0x100fe2000f8e0204 */
[----:B------:R-:W-:-:S04]  /*68f0*/  PRMT R4, R5, 0x7610, R4 ;  /* 0x0000761005047816 */ /* 0x000fc80000000004 */
[----:B------:R-:W-:Y:S02]  /*6900*/  SEL R20, R15, R14, !P1 ;  /* 0x0000000e0f147207 */ /* 0x000fe40004800000 */
[----:B------:R-:W-:-:S07]  /*6910*/  SEL R13, R14, R15, !P1 ;  /* 0x0000000f0e0d7207 */ /* 0x000fce0004800000 */
.L_x_175:
[----:B------:R-:W-:Y:S05]  /*6920*/  BSYNC B1 ;  /* 0x0000000000017941 */ /* 0x000fea0003800000 */
.L_x_174:
[----:B------:R-:W-:-:S13]  /*6930*/  LOP3.LUT P1, RZ, R4, 0xff, RZ, 0xc0, !PT ;  /* 0x000000ff04ff7812 */ /* 0x000fda000782c0ff */
[----:B------:R-:W-:Y:S05]  /*6940*/  @P1 BRA `(.L_x_178) ;  /* 0xfffffff4004c1947 */ /* 0x000fea000383ffff */
[----:B------:R-:W-:Y:S05]  /*6950*/  BSYNC B0 ;  /* 0x0000000000007941 */ /* 0x000fea0003800000 */
.L_x_166:
[----:B------:R-:W-:-:S03]  /*6960*/  UMOV UR4, 0xffffffff ;  /* 0xffffffff00047882 */ /* 0x000fc60000000000 */
[----:B------:R-:W-:Y:S05]  /*6970*/  BRA.DIV UR4, `(.L_x_179) ;  /* 0x0000000204cc7947 */ /* 0x000fea000b800000 */
[----:B------:R-:W-:-:S13]  /*6980*/  ELECT P6, URZ, PT ;  /* 0x00000000003f782f */ /* 0x000fda00038c0000 */
.L_x_191:
[----:B------:R-:W-:Y:S04]  /*6990*/  BSSY B0, `(.L_x_180) ;  /* 0x0000019000007945 */ /* 0x000fe80003800000 */
[----:B------:R-:W-:Y:S05]  /*69a0*/  @!P6 BRA `(.L_x_181) ;  /* 0x00000000005ce947 */ /* 0x000fea0003800000 */
[----:B------:R-:W-:-:S04]  /*69b0*/  LOP3.LUT R18, R18, 0x2, RZ, 0xfc, !PT ;  /* 0x0000000212127812 */ /* 0x000fc800078efcff */
[----:B------:R-:W-:-:S13]  /*69c0*/  ISETP.NE.AND P0, PT, R18, 0x3, PT ;  /* 0x000000031200780c */ /* 0x000fda0003f05270 */
[----:B------:R-:W-:Y:S05]  /*69d0*/  @!P0 BRA `(.L_x_182) ;  /* 0x0000000000048947 */ /* 0x000fea0003800000 */
[----:B------:R-:W-:Y:S01]  /*69e0*/  BPT.TRAP 0x1 ;  /* 0x000000040000795c */ /* 0x000fe20000300000 */
.L_x_182:
[----:B------:R-:W0:Y:S01]  /*69f0*/  S2R R5, SR_CgaCtaId ;  /* 0x0000000000057919 */ /* 0x000e220000008800 */
[----:B------:R-:W-:Y:S02]  /*6a00*/  MOV R2, 0x400 ;  /* 0x0000040000027802 */ /* 0x000fe40000000f00 */
[----:B------:R-:W-:Y:S02]  /*6a10*/  SHF.L.U32 R4, R0, 0x1f, RZ ;  /* 0x0000001f00047819 */ /* 0x000fe400000006ff */
[----:B0-----:R-:W-:-:S05]  /*6a20*/  LEA R2, R5, R2, 0x18 ;  /* 0x0000000205027211 */ /* 0x001fca00078ec0ff */
[----:B------:R-:W-:-:S04]  /*6a30*/  VIADD R2, R2, 0x10 ;  /* 0x0000001002027836 */ /* 0x000fc80000000000 */
[C---:B------:R-:W-:Y:S02]  /*6a40*/  IMAD R7, R3.reuse, 0x8, R2 ;  /* 0x0000000803077824 */ /* 0x040fe400078e0202 */
[----:B------:R-:W-:Y:S02]  /*6a50*/  VIADD R3, R3, 0x1 ;  /* 0x0000000103037836 */ /* 0x000fe40000000000 */
[----:B------:R-:W0:Y:S03]  /*6a60*/  SYNCS.PHASECHK.TRANS64.TRYWAIT P0, [R7+URZ], R4 ;  /* 0x00000004070075a7 */ /* 0x000e26000800017f */
[----:B------:R-:W-:-:S04]  /*6a70*/  ISETP.NE.AND P1, PT, R3, 0x2, PT ;  /* 0x000000020300780c */ /* 0x000fc80003f25270 */
[----:B------:R-:W-:Y:S02]  /*6a80*/  SEL R5, RZ, 0x1, P1 ;  /* 0x00000001ff057807 */ /* 0x000fe40000800000 */
[----:B------:R-:W-:Y:S02]  /*6a90*/  SEL R3, R3, RZ, P1 ;  /* 0x000000ff03037207 */ /* 0x000fe40000800000 */
[----:B------:R-:W-:Y:S01]  /*6aa0*/  LOP3.LUT R0, R0, R5, RZ, 0x3c, !PT ;  /* 0x0000000500007212 */ /* 0x000fe200078e3cff */
[----:B0-----:R-:W-:Y:S06]  /*6ab0*/  @!P0 BRA `(.L_x_183) ;  /* 0x00000000009c8947 */ /* 0x001fec0003800000 */
.L_x_192:
[----:B------:R-:W-:Y:S01]  /*6ac0*/  IMAD R3, R3, 0x8, R2 ;  /* 0x0000000803037824 */ /* 0x000fe200078e0202 */
[----:B------:R-:W-:-:S07]  /*6ad0*/  SHF.L.U32 R0, R0, 0x1f, RZ ;  /* 0x0000001f00007819 */ /* 0x000fce00000006ff */
.L_x_184:
[----:B-1----:R1:W2:Y:S02]  /*6ae0*/  SYNCS.PHASECHK.TRANS64.TRYWAIT P0, [R3+URZ], R0 ;  /* 0x00000000030075a7 */ /* 0x0022a4000800017f */
[----:B--2---:R-:W-:Y:S05]  /*6af0*/  @!P0 NANOSLEEP.SYNCS 0x989680 ;  /* 0x009896800000895d */ /* 0x004fea0003900000 */
[----:B------:R-:W2:Y:S02]  /*6b00*/  @!P0 SYNCS.PHASECHK.TRANS64 P0, [R3+URZ], R0 ;  /* 0x00000000030085a7 */ /* 0x000ea4000800007f */
[----:B--2---:R-:W-:Y:S05]  /*6b10*/  @!P0 BRA `(.L_x_184) ;  /* 0xfffffffc00f08947 */ /* 0x004fea000383ffff */
.L_x_181:
[----:B------:R-:W-:Y:S05]  /*6b20*/  BSYNC B0 ;  /* 0x0000000000007941 */ /* 0x000fea0003800000 */
.L_x_180:
[----:B------:R-:W-:Y:S05]  /*6b30*/  EXIT ;  /* 0x000000000000794d */ /* 0x000fea0003800000 */
.L_x_17:
[----:B-1----:R1:W2:Y:S02]  /*6b40*/  SYNCS.PHASECHK.TRANS64.TRYWAIT P1, [R3+URZ], R0 ;  /* 0x00000000030075a7 */ /* 0x0022a4000802017f */
[----:B--2---:R-:W-:Y:S05]  /*6b50*/  @!P1 NANOSLEEP.SYNCS 0x989680 ;  /* 0x009896800000995d */ /* 0x004fea0003900000 */
[----:B------:R-:W2:Y:S02]  /*6b60*/  @!P1 SYNCS.PHASECHK.TRANS64 P1, [R3+URZ], R0 ;  /* 0x00000000030095a7 */ /* 0x000ea4000802007f */
[----:B--2---:R-:W-:Y:S05]  /*6b70*/  @!P1 BRA `(.L_x_17) ;  /* 0xfffffffc00f09947 */ /* 0x004fea000383ffff */
[----:B------:R-:W-:Y:S05]  /*6b80*/  BRA `(.L_x_16) ;  /* 0xffffffa8003c7947 */ /* 0x000fea000383ffff */
.L_x_22:
[----:B-1----:R1:W2:Y:S02]  /*6b90*/  SYNCS.PHASECHK.TRANS64.TRYWAIT P1, [R5+URZ], R4 ;  /* 0x00000004050075a7 */ /* 0x0022a4000802017f */
[----:B--2---:R-:W-:Y:S05]  /*6ba0*/  @!P1 NANOSLEEP.SYNCS 0x989680 ;  /* 0x009896800000995d */ /* 0x004fea0003900000 */
[----:B------:R-:W2:Y:S02]  /*6bb0*/  @!P1 SYNCS.PHASECHK.TRANS64 P1, [R5+URZ], R4 ;  /* 0x00000004050095a7 */ /* 0x000ea4000802007f */
[----:B--2---:R-:W-:Y:S05]  /*6bc0*/  @!P1 BRA `(.L_x_22) ;  /* 0xfffffffc00f09947 */ /* 0x004fea000383ffff */
[----:B------:R-:W-:Y:S05]  /*6bd0*/  BRA `(.L_x_21) ;  /* 0xffffffac00187947 */ /* 0x000fea000383ffff */
.L_x_167:
[----:B------:R-:W-:Y:S01]  /*6be0*/  BSSY B1, `(.L_x_185) ;  /* 0x0000006000017945 */ /* 0x000fe20003800000 */
[----:B------:R-:W-:-:S07]  /*6bf0*/  IMAD.MOV.U32 R15, RZ, RZ, -0x1 ;  /* 0xffffffffff0f7424 */ /* 0x000fce00078e00ff */
[----:B------:R-:W-:Y:S05]  /*6c00*/  WARPSYNC.COLLECTIVE R15, `(.L_x_186) ;  /* 0x000000000f0c7348 */ /* 0x000fea0003c00000 */
[----:B------:R-:W-:Y:S02]  /*6c10*/  ELECT P6, UR62, PT ;  /* 0x00000000003e782f */ /* 0x000fe400038c0000 */
[----:B------:R-:W-:Y:S01]  /*6c20*/  MOV R14, UR62 ;  /* 0x0000003e000e7c02 */ /* 0x000fe20008000f00 */
[----:B------:R-:W-:Y:S10]  /*6c30*/  ENDCOLLECTIVE ;  /* 0x000000000000791b */ /* 0x000ff40003800000 */
.L_x_186:
[----:B------:R-:W-:Y:S05]  /*6c40*/  BSYNC B1 ;  /* 0x0000000000017941 */ /* 0x000fea0003800000 */
.L_x_185:
[----:B------:R-:W-:Y:S05]  /*6c50*/  BRA `(.L_x_187) ;  /* 0xfffffff000947947 */ /* 0x000fea000383ffff */
.L_x_170:
[----:B0-----:R0:W1:Y:S02]  /*6c60*/  SYNCS.PHASECHK.TRANS64.TRYWAIT P1, [R14+URZ+0x10], R7 ;  /* 0x000010070e0075a7 */ /* 0x001064000802017f */
[----:B-1----:R-:W-:Y:S05]  /*6c70*/  @!P1 NANOSLEEP.SYNCS 0x989680 ;  /* 0x009896800000995d */ /* 0x002fea0003900000 */
[----:B------:R-:W1:Y:S02]  /*6c80*/  @!P1 SYNCS.PHASECHK.TRANS64 P1, [R14+URZ+0x10], R7 ;  /* 0x000010070e0095a7 */ /* 0x000e64000802007f */
[----:B-1----:R-:W-:Y:S05]  /*6c90*/  @!P1 BRA `(.L_x_170) ;  /* 0xfffffffc00f09947 */ /* 0x002fea000383ffff */
[----:B------:R-:W-:Y:S05]  /*6ca0*/  BRA `(.L_x_188) ;  /* 0xfffffff000c87947 */ /* 0x000fea000383ffff */
.L_x_179:
[----:B------:R-:W-:Y:S01]  /*6cb0*/  BSSY B0, `(.L_x_189) ;  /* 0x0000006000007945 */ /* 0x000fe20003800000 */
[----:B------:R-:W-:-:S07]  /*6cc0*/  IMAD.MOV.U32 R15, RZ, RZ, -0x1 ;  /* 0xffffffffff0f7424 */ /* 0x000fce00078e00ff */
[----:B------:R-:W-:Y:S05]  /*6cd0*/  WARPSYNC.COLLECTIVE R15, `(.L_x_190) ;  /* 0x000000000f0c7348 */ /* 0x000fea0003c00000 */
[----:B------:R-:W-:Y:S02]  /*6ce0*/  ELECT P6, UR62, PT ;  /* 0x00000000003e782f */ /* 0x000fe400038c0000 */
[----:B------:R-:W-:Y:S01]  /*6cf0*/  MOV R14, UR62 ;  /* 0x0000003e000e7c02 */ /* 0x000fe20008000f00 */
[----:B------:R-:W-:Y:S10]  /*6d00*/  ENDCOLLECTIVE ;  /* 0x000000000000791b */ /* 0x000ff40003800000 */
.L_x_190:
[----:B------:R-:W-:Y:S05]  /*6d10*/  BSYNC B0 ;  /* 0x0000000000007941 */ /* 0x000fea0003800000 */
.L_x_189:
[----:B------:R-:W-:Y:S05]  /*6d20*/  BRA `(.L_x_191) ;  /* 0xfffffffc00187947 */ /* 0x000fea000383ffff */
.L_x_183:
[----:B0-----:R0:W1:Y:S02]  /*6d30*/  SYNCS.PHASECHK.TRANS64.TRYWAIT P0, [R7+URZ], R4 ;  /* 0x00000004070075a7 */ /* 0x001064000800017f */
[----:B-1----:R-:W-:Y:S05]  /*6d40*/  @!P0 NANOSLEEP.SYNCS 0x989680 ;  /* 0x009896800000895d */ /* 0x002fea0003900000 */
[----:B------:R-:W1:Y:S02]  /*6d50*/  @!P0 SYNCS.PHASECHK.TRANS64 P0, [R7+URZ], R4 ;  /* 0x00000004070085a7 */ /* 0x000e64000800007f */
[----:B-1----:R-:W-:Y:S05]  /*6d60*/  @!P0 BRA `(.L_x_183) ;  /* 0xfffffffc00f08947 */ /* 0x002fea000383ffff */
[----:B------:R-:W-:Y:S05]  /*6d70*/  BRA `(.L_x_192) ;  /* 0xfffffffc00507947 */ /* 0x000fea000383ffff */
.L_x_193:
[----:B------:R-:W-:-:S00]  /*6d80*/  BRA `(.L_x_193) ;  /* 0xfffffffc00fc7947 */ /* 0x000fc0000383ffff */
[----:B------:R-:W-:-:S00]  /*6d90*/  NOP ;  /* 0x0000000000007918 */ /* 0x000fc00000000000 */
        /* <DEDUP_REMOVED lines=14> */
.L_x_194:


//--------------------- .nv.global.init           --------------------------
	.section	.nv.global.init,"aw",@progbits
.nv.global.init:
	.type		$str$22,@object
	.size		$str$22,($str$23 - $str$22)
$str$22:
        /*0000*/ 	.byte	0x6b, 0x5f, 0x74, 0x69, 0x6c, 0x65, 0x5f, 0x63, 0x6f, 0x75, 0x6e, 0x74, 0x20, 0x3e, 0x3d, 0x20
        /*0010*/ 	.byte	0x31, 0x00
	.type		$str$23,@object
	.size		$str$23,(__unnamed_1 - $str$23)
$str$23:
        /*0012*/ 	.byte	0x2f, 0x74, 0x6d, 0x70, 0x2f, 0x63, 0x75, 0x74, 0x6c, 0x61, 0x73, 0x73, 0x5f, 0x73, 0x77, 0x65
        /*0022*/ 	.byte	0x65, 0x70, 0x5f, 0x73, 0x72, 0x63, 0x2f, 0x69, 0x6e, 0x63, 0x6c, 0x75, 0x64, 0x65, 0x2f, 0x63
        /*0032*/ 	.byte	0x75, 0x74, 0x6c, 0x61, 0x73, 0x73, 0x2f, 0x67, 0x65, 0x6d, 0x6d, 0x2f, 0x63, 0x6f, 0x6c, 0x6c
        /*0042*/ 	.byte	0x65, 0x63, 0x74, 0x69, 0x76, 0x65, 0x2f, 0x73, 0x6d, 0x39, 0x30, 0x5f, 0x6d, 0x6d, 0x61, 0x5f
        /*0052*/ 	.byte	0x74, 0x6d, 0x61, 0x5f, 0x67, 0x6d, 0x6d, 0x61, 0x5f, 0x73, 0x73, 0x5f, 0x77, 0x61, 0x72, 0x70
        /*0062*/ 	.byte	0x73, 0x70, 0x65, 0x63, 0x69, 0x61, 0x6c, 0x69, 0x7a, 0x65, 0x64, 0x2e, 0x68, 0x70, 0x70, 0x00
	.type		__unnamed_1,@object
	.size		__unnamed_1,(.L_0 - __unnamed_1)
__unnamed_1:
        /*0072*/ 	.byte	0x76, 0x6f, 0x69, 0x64, 0x20, 0x63, 0x75, 0x74, 0x6c, 0x61, 0x73, 0x73, 0x3a, 0x3a, 0x67, 0x65
        /* <DEDUP_REMOVED lines=172> */
        /*0b42*/ 	.byte	0x74, 0x79, 0x5d, 0x00
.L_0:


//--------------------- .nv.shared._ZN7cutlass13device_kernelINS_4gemm6kernel13GemmUniversalIN4cute5tupleIJiiiiEEENS1_10collective13CollectiveMmaINS1_34MainloopSm90TmaGmmaWarpSpecializedILi2ENS5_IJNS4_1CILi1EEESB_SB_EEENS1_35KernelTmaWarpSpecializedCooperativeEEENS5_IJNSA_ILi128EEESF_SF_EEEaNS5_IJlSB_lEEEaSH_NS4_8TiledMMAINS4_8MMA_AtomIJNS4_4SM904GMMA27MMA_64x128x32_S32S8S8_SS_TNEEEENS4_6LayoutINS5_IJNSA_ILi2EEESB_SB_EEENS5_IJSB_NSA_ILi0EEESR_EEEEENS5_IJNS4_10UnderscoreESU_SU_EEEEENS4_13SM90_TMA_LOADENS4_14ComposedLayoutINS4_7SwizzleILi3ELi4ELi3EEENS4_18smem_ptr_flag_bitsILi8EEENSO_INS5_IJNSA_ILi8EEESF_EEENS5_IJSF_SB_EEEEEEEvNS4_8identityESX_S17_vS18_EENS_8epilogue10collective6detail29Sm90TmaWarpSpecializedAdapterINS1B_15DefaultEpilogueIaSH_SH_NS1A_6thread17LinearCombinationIaLi1EiiLNS1F_9ScaleType4KindE0ELNS_15FloatRoundStyleE2EaEENS1_15EpilogueDefaultEEEEEvvEEEEvNT_6ParamsE --------------------------
	.section	.nv.shared._ZN7cutlass13device_kernelINS_4gemm6kernel13GemmUniversalIN4cute5tupleIJiiiiEEENS1_10collective13CollectiveMmaINS1_34MainloopSm90TmaGmmaWarpSpecializedILi2ENS5_IJNS4_1CILi1EEESB_SB_EEENS1_35KernelTmaWarpSpecializedCooperativeEEENS5_IJNSA_ILi128EEESF_SF_EEEaNS5_IJlSB_lEEEaSH_NS4_8TiledMMAINS4_8MMA_AtomIJNS4_4SM904GMMA27MMA_64x128x32_S32S8S8_SS_TNEEEENS4_6LayoutINS5_IJNSA_ILi2EEESB_SB_EEENS5_IJSB_NSA_ILi0EEESR_EEEEENS5_IJNS4_10UnderscoreESU_SU_EEEEENS4_13SM90_TMA_LOADENS4_14ComposedLayoutINS4_7SwizzleILi3ELi4ELi3EEENS4_18smem_ptr_flag_bitsILi8EEENSO_INS5_IJNSA_ILi8EEESF_EEENS5_IJSF_SB_EEEEEEEvNS4_8identityESX_S17_vS18_EENS_8epilogue10collective6detail29Sm90TmaWarpSpecializedAdapterINS1B_15DefaultEpilogueIaSH_SH_NS1A_6thread17LinearCombinationIaLi1EiiLNS1F_9ScaleType4KindE0ELNS_15FloatRoundStyleE2EaEENS1_15EpilogueDefaultEEEEEvvEEEEvNT_6ParamsE,"aw",@nobits
	.sectionflags	@""
	.align	16
	.zero		1024


//--------------------- .nv.shared.reserved.0     --------------------------
	.section	.nv.shared.reserved.0,"aw",@nobits
	.weak		__nv_reservedSMEM_offset_0_alias
	.size		__nv_reservedSMEM_offset_0_alias, 0, 0
	.other		__nv_reservedSMEM_offset_0_alias,@"STO_CUDA_RESERVED_SHARED STV_DEFAULT"
__nv_reservedSMEM_offset_0_alias:
	.zero		0


//--------------------- .nv.global                --------------------------
	.section	.nv.global,"aw",@nobits
.nv.global:
	.type		_ZN40_INTERNAL_a3fbb96b_4_k_cu_bb174cea_309134cute1_E,@object
	.size		_ZN40_INTERNAL_a3fbb96b_4_k_cu_bb174cea_309134cute1_E,(_ZN40_INTERNAL_a3fbb96b_4_k_cu_bb174cea_309134cuda3std3__45__cpo6cbeginE - _ZN40_INTERNAL_a3fbb96b_4_k_cu_bb174cea_309134cute1_E)
_ZN40_INTERNAL_a3fbb96b_4_k_cu_bb174cea_309134cute1_E:
	.zero		1
	.type		_ZN40_INTERNAL_a3fbb96b_4_k_cu_bb174cea_309134cuda3std3__45__cpo6cbeginE,@object
	.size		_ZN40_INTERNAL_a3fbb96b_4_k_cu_bb174cea_309134cuda3std3__45__cpo6cbeginE,(_ZN40_INTERNAL_a3fbb96b_4_k_cu_bb174cea_309134cuda3std3__48in_placeE - _ZN40_INTERNAL_a3fbb96b_4_k_cu_bb174cea_309134cuda3std3__45__cpo6cbeginE)
_ZN40_INTERNAL_a3fbb96b_4_k_cu_bb174cea_309134cuda3std3__45__cpo6cbeginE:
	.zero		1
	.type		_ZN40_INTERNAL_a3fbb96b_4_k_cu_bb174cea_309134cuda3std3__48in_placeE,@object
	.size		_ZN40_INTERNAL_a3fbb96b_4_k_cu_bb174cea_309134cuda3std3__48in_placeE,(_ZN40_INTERNAL_a3fbb96b_4_k_cu_bb174cea_309134cuda3std6ranges3__45__cpo9iter_moveE - _ZN40_INTERNAL_a3fbb96b_4_k_cu_bb174cea_309134cuda3std3__48in_placeE)
_ZN40_INTERNAL_a3fbb96b_4_k_cu_bb174cea_309134cuda3std3__48in_placeE:
	.zero		1
	.type		_ZN40_INTERNAL_a3fbb96b_4_k_cu_bb174cea_309134cuda3std6ranges3__45__cpo9iter_moveE,@object
	.size		_ZN40_INTERNAL_a3fbb96b_4_k_cu_bb174cea_309134cuda3std6ranges3__45__cpo9iter_moveE,(_ZN40_INTERNAL_a3fbb96b_4_k_cu_bb174cea_309134cuda3std3__45__cpo5beginE - _ZN40_INTERNAL_a3fbb96b_4_k_cu_bb174cea_309134cuda3std6ranges3__45__cpo9iter_moveE)
_ZN40_INTERNAL_a3fbb96b_4_k_cu_bb174cea_309134cuda3std6ranges3__45__cpo9iter_moveE:
	.zero		1
	.type		_ZN40_INTERNAL_a3fbb96b_4_k_cu_bb174cea_309134cuda3std3__45__cpo5beginE,@object
	.size		_ZN40_INTERNAL_a3fbb96b_4_k_cu_bb174cea_309134cuda3std3__45__cpo5beginE,(_ZN40_INTERNAL_a3fbb96b_4_k_cu_bb174cea_309134cuda3std3__442_GLOBAL__N__a3fbb96b_4_k_cu_bb174cea_309136ignoreE - _ZN40_INTERNAL_a3fbb96b_4_k_cu_bb174cea_309134cuda3std3__45__cpo5beginE)
_ZN40_INTERNAL_a3fbb96b_4_k_cu_bb174cea_309134cuda3std3__45__cpo5beginE:
	.zero		1
	.type		_ZN40_INTERNAL_a3fbb96b_4_k_cu_bb174cea_309134cuda3std3__442_GLOBAL__N__a3fbb96b_4_k_cu_bb174cea_309136ignoreE,@object
	.size		_ZN40_INTERNAL_a3fbb96b_4_k_cu_bb174cea_309134cuda3std3__442_GLOBAL__N__a3fbb96b_4_k_cu_bb174cea_309136ignoreE,(_ZN40_INTERNAL_a3fbb96b_4_k_cu_bb174cea_309134cute7productE - _ZN40_INTERNAL_a3fbb96b_4_k_cu_bb174cea_309134cuda3std3__442_GLOBAL__N__a3fbb96b_4_k_cu_bb174cea_309136ignoreE)
_ZN40_INTERNAL_a3fbb96b_4_k_cu_bb174cea_309134cuda3std3__442_GLOBAL__N__a3fbb96b_4_k_cu_bb174cea_309136ignoreE:
	.zero		1
	.type		_ZN40_INTERNAL_a3fbb96b_4_k_cu_bb174cea_309134cute7productE,@object
	.size		_ZN40_INTERNAL_a3fbb96b_4_k_cu_bb174cea_309134cute7productE,(_ZN40_INTERNAL_a3fbb96b_4_k_cu_bb174cea_309134cuda3std3__45__cpo3endE - _ZN40_INTERNAL_a3fbb96b_4_k_cu_bb174cea_309134cute7productE)
_ZN40_INTERNAL_a3fbb96b_4_k_cu_bb174cea_309134cute7productE:
	.zero		1
	.type		_ZN40_INTERNAL_a3fbb96b_4_k_cu_bb174cea_309134cuda3std3__45__cpo3endE,@object
	.size		_ZN40_INTERNAL_a3fbb96b_4_k_cu_bb174cea_309134cuda3std3__45__cpo3endE,(_ZN40_INTERNAL_a3fbb96b_4_k_cu_bb174cea_309134cuda3std3__419piecewise_constructE - _ZN40_INTERNAL_a3fbb96b_4_k_cu_bb174cea_309134cuda3std3__45__cpo3endE)
_ZN40_INTERNAL_a3fbb96b_4_k_cu_bb174cea_309134cuda3std3__45__cpo3endE:
	.zero		1
	.type		_ZN40_INTERNAL_a3fbb96b_4_k_cu_bb174cea_309134cuda3std3__419piecewise_constructE,@object
	.size		_ZN40_INTERNAL_a3fbb96b_4_k_cu_bb174cea_309134cuda3std3__419piecewise_constructE,(_ZN40_INTERNAL_a3fbb96b_4_k_cu_bb174cea_309134cuda3std3__45__cpo4cendE - _ZN40_INTERNAL_a3fbb96b_4_k_cu_bb174cea_309134cuda3std3__419piecewise_constructE)
_ZN40_INTERNAL_a3fbb96b_4_k_cu_bb174cea_309134cuda3std3__419piecewise_constructE:
	.zero		1
	.type		_ZN40_INTERNAL_a3fbb96b_4_k_cu_bb174cea_309134cuda3std3__45__cpo4cendE,@object
	.size		_ZN40_INTERNAL_a3fbb96b_4_k_cu_bb174cea_309134cuda3std3__45__cpo4cendE,(_ZN40_INTERNAL_a3fbb96b_4_k_cu_bb174cea_309134cuda3std6ranges3__45__cpo4swapE - _ZN40_INTERNAL_a3fbb96b_4_k_cu_bb174cea_309134cuda3std3__45__cpo4cendE)
_ZN40_INTERNAL_a3fbb96b_4_k_cu_bb174cea_309134cuda3std3__45__cpo4cendE:
	.zero		1
	.type		_ZN40_INTERNAL_a3fbb96b_4_k_cu_bb174cea_309134cuda3std6ranges3__45__cpo4swapE,@object
	.size		_ZN40_INTERNAL_a3fbb96b_4_k_cu_bb174cea_309134cuda3std6ranges3__45__cpo4swapE,(.L_8 - _ZN40_INTERNAL_a3fbb96b_4_k_cu_bb174cea_309134cuda3std6ranges3__45__cpo4swapE)
_ZN40_INTERNAL_a3fbb96b_4_k_cu_bb174cea_309134cuda3std6ranges3__45__cpo4swapE:
	.zero		1
.L_8:


//--------------------- .nv.constant0._ZN7cutlass13device_kernelINS_4gemm6kernel13GemmUniversalIN4cute5tupleIJiiiiEEENS1_10collective13CollectiveMmaINS1_34MainloopSm90TmaGmmaWarpSpecializedILi2ENS5_IJNS4_1CILi1EEESB_SB_EEENS1_35KernelTmaWarpSpecializedCooperativeEEENS5_IJNSA_ILi128EEESF_SF_EEEaNS5_IJlSB_lEEEaSH_NS4_8TiledMMAINS4_8MMA_AtomIJNS4_4SM904GMMA27MMA_64x128x32_S32S8S8_SS_TNEEEENS4_6LayoutINS5_IJNSA_ILi2EEESB_SB_EEENS5_IJSB_NSA_ILi0EEESR_EEEEENS5_IJNS4_10UnderscoreESU_SU_EEEEENS4_13SM90_TMA_LOADENS4_14ComposedLayoutINS4_7SwizzleILi3ELi4ELi3EEENS4_18smem_ptr_flag_bitsILi8EEENSO_INS5_IJNSA_ILi8EEESF_EEENS5_IJSF_SB_EEEEEEEvNS4_8identityESX_S17_vS18_EENS_8epilogue10collective6detail29Sm90TmaWarpSpecializedAdapterINS1B_15DefaultEpilogueIaSH_SH_NS1A_6thread17LinearCombinationIaLi1EiiLNS1F_9ScaleType4KindE0ELNS_15FloatRoundStyleE2EaEENS1_15EpilogueDefaultEEEEEvvEEEEvNT_6ParamsE --------------------------
	.section	.nv.constant0._ZN7cutlass13device_kernelINS_4gemm6kernel13GemmUniversalIN4cute5tupleIJiiiiEEENS1_10collective13CollectiveMmaINS1_34MainloopSm90TmaGmmaWarpSpecializedILi2ENS5_IJNS4_1CILi1EEESB_SB_EEENS1_35KernelTmaWarpSpecializedCooperativeEEENS5_IJNSA_ILi128EEESF_SF_EEEaNS5_IJlSB_lEEEaSH_NS4_8TiledMMAINS4_8MMA_AtomIJNS4_4SM904GMMA27MMA_64x128x32_S32S8S8_SS_TNEEEENS4_6LayoutINS5_IJNSA_ILi2EEESB_SB_EEENS5_IJSB_NSA_ILi0EEESR_EEEEENS5_IJNS4_10UnderscoreESU_SU_EEEEENS4_13SM90_TMA_LOADENS4_14ComposedLayoutINS4_7SwizzleILi3ELi4ELi3EEENS4_18smem_ptr_flag_bitsILi8EEENSO_INS5_IJNSA_ILi8EEESF_EEENS5_IJSF_SB_EEEEEEEvNS4_8identityESX_S17_vS18_EENS_8epilogue10collective6detail29Sm90TmaWarpSpecializedAdapterINS1B_15DefaultEpilogueIaSH_SH_NS1A_6thread17LinearCombinationIaLi1EiiLNS1F_9ScaleType4KindE0ELNS_15FloatRoundStyleE2EaEENS1_15EpilogueDefaultEEEEEvvEEEEvNT_6ParamsE,"a",@progbits
	.sectionflags	@""
	.align	4
.nv.constant0._ZN7cutlass13device_kernelINS_4gemm6kernel13GemmUniversalIN4cute5tupleIJiiiiEEENS1_10collective13CollectiveMmaINS1_34MainloopSm90TmaGmmaWarpSpecializedILi2ENS5_IJNS4_1CILi1EEESB_SB_EEENS1_35KernelTmaWarpSpecializedCooperativeEEENS5_IJNSA_ILi128EEESF_SF_EEEaNS5_IJlSB_lEEEaSH_NS4_8TiledMMAINS4_8MMA_AtomIJNS4_4SM904GMMA27MMA_64x128x32_S32S8S8_SS_TNEEEENS4_6LayoutINS5_IJNSA_ILi2EEESB_SB_EEENS5_IJSB_NSA_ILi0EEESR_EEEEENS5_IJNS4_10UnderscoreESU_SU_EEEEENS4_13SM90_TMA_LOADENS4_14ComposedLayoutINS4_7SwizzleILi3ELi4ELi3EEENS4_18smem_ptr_flag_bitsILi8EEENSO_INS5_IJNSA_ILi8EEESF_EEENS5_IJSF_SB_EEEEEEEvNS4_8identityESX_S17_vS18_EENS_8epilogue10collective6detail29Sm90TmaWarpSpecializedAdapterINS1B_15DefaultEpilogueIaSH_SH_NS1A_6thread17LinearCombinationIaLi1EiiLNS1F_9ScaleType4KindE0ELNS_15FloatRoundStyleE2EaEENS1_15EpilogueDefaultEEEEEvvEEEEvNT_6ParamsE:
	.zero		1664


//--------------------- SYMBOLS --------------------------

	.type		.nv.reservedSmem.offset0,@object
	.size		.nv.reservedSmem.offset0,0x4
	.type		__assertfail,@function
